//
// Generated by NVIDIA NVVM Compiler
//
// Compiler Build ID: CL-36424714
// Cuda compilation tools, release 13.0, V13.0.88
// Based on NVVM 20.0.0
//

.version 9.0
.target sm_100
.address_size 64

	// .globl	_Z16test_cram_kernelPfS_fS_S_
.extern .func  (.param .b64 func_retval0) malloc
(
	.param .b64 malloc_param_0
)
;
.extern .func free
(
	.param .b64 free_param_0
)
;
.const .align 8 .f64 CRAM16_ALPHA0 = 0d3CAE9F5396B44EA3;
.const .align 8 .b8 cram16_alpha_re[64] = {247, 39, 73, 58, 238, 88, 181, 64, 16, 102, 108, 58, 223, 156, 86, 64, 177, 154, 156, 246, 106, 79, 109, 64, 140, 30, 161, 86, 29, 162, 87, 64, 0, 222, 15, 204, 8, 195, 134, 64, 52, 98, 192, 178, 187, 61, 66, 64, 97, 43, 27, 180, 36, 121, 57, 64, 99, 214, 74, 165, 4, 242, 55, 64};
.const .align 8 .b8 cram16_alpha_im[64] = {45, 64, 125, 190, 122, 139, 226, 192, 90, 171, 71, 108, 38, 110, 145, 192, 128, 10, 108, 14, 213, 108, 122, 192, 161, 115, 75, 36, 18, 114, 114, 192, 32, 71, 117, 186, 73, 111, 253, 192, 185, 50, 182, 246, 66, 227, 92, 192, 216, 153, 205, 231, 30, 101, 58, 192, 237, 85, 164, 177, 34, 154, 22, 192};
.const .align 8 .b8 cram16_theta_re[64] = {96, 87, 163, 233, 164, 18, 12, 64, 17, 24, 171, 109, 232, 202, 23, 64, 121, 218, 217, 165, 84, 15, 21, 192, 29, 74, 50, 128, 195, 181, 246, 63, 143, 211, 155, 124, 42, 170, 25, 64, 68, 217, 102, 204, 2, 249, 19, 64, 141, 95, 148, 115, 115, 159, 246, 191, 48, 20, 59, 230, 21, 176, 37, 192};
.const .align 8 .b8 cram16_theta_im[64] = {240, 215, 53, 121, 85, 223, 32, 64, 21, 78, 109, 216, 28, 179, 12, 64, 25, 34, 57, 111, 96, 56, 48, 64, 235, 166, 29, 62, 201, 217, 37, 64, 203, 34, 47, 21, 32, 27, 243, 63, 50, 163, 87, 143, 206, 252, 23, 64, 8, 63, 30, 231, 213, 254, 42, 64, 28, 114, 70, 182, 6, 71, 51, 64};
.const .align 8 .f64 CRAM48_ALPHA0 = 0d3640802973B15BB4;
.const .align 8 .b8 cram48_alpha_re[192] = {218, 55, 5, 147, 231, 245, 131, 64, 139, 8, 44, 243, 170, 223, 103, 64, 74, 252, 150, 144, 233, 121, 122, 64, 125, 247, 196, 162, 59, 9, 125, 64, 132, 121, 103, 112, 33, 68, 136, 64, 122, 189, 105, 230, 117, 204, 157, 64, 48, 95, 22, 14, 201, 187, 166, 64, 174, 14, 68, 100, 69, 79, 104, 64, 10, 55, 95, 212, 63, 225, 0, 65, 174, 250, 32, 44, 113, 252, 181, 64, 180, 100, 196, 78, 97, 229, 106, 64, 193, 186, 186, 134, 225, 178, 148, 64, 134, 106, 186, 12, 190, 151, 207, 64, 157, 242, 133, 66, 119, 209, 91, 64, 160, 236, 169, 62, 153, 221, 90, 64, 180, 72, 21, 163, 221, 22, 86, 64, 14, 116, 108, 41, 156, 98, 87, 64, 34, 80, 44, 133, 156, 139, 87, 64, 215, 50, 11, 77, 20, 0, 90, 64, 180, 92, 99, 217, 154, 39, 81, 64, 222, 124, 254, 171, 168, 234, 85, 64, 81, 34, 52, 226, 114, 102, 90, 64, 231, 239, 42, 185, 243, 88, 83, 64, 87, 44, 163, 167, 190, 8, 90, 64};
.const .align 8 .b8 cram48_alpha_im[192] = {207, 116, 212, 71, 33, 19, 133, 192, 228, 84, 68, 32, 32, 213, 120, 192, 14, 146, 30, 97, 239, 228, 159, 192, 179, 164, 92, 77, 171, 211, 153, 192, 178, 86, 31, 74, 11, 107, 209, 192, 248, 101, 80, 243, 213, 190, 236, 192, 28, 109, 41, 175, 160, 112, 195, 192, 124, 97, 32, 96, 134, 76, 150, 192, 206, 86, 62, 153, 26, 217, 72, 193, 192, 29, 21, 23, 182, 142, 220, 192, 164, 144, 99, 150, 24, 135, 145, 192, 139, 25, 67, 77, 156, 26, 239, 192, 24, 65, 137, 211, 60, 201, 46, 193, 171, 211, 245, 14, 192, 23, 86, 192, 168, 115, 192, 4, 48, 55, 98, 192, 140, 191, 67, 158, 1, 241, 79, 192, 71, 143, 61, 154, 91, 113, 107, 192, 181, 33, 150, 157, 62, 255, 132, 192, 254, 71, 192, 7, 254, 43, 101, 192, 130, 9, 199, 239, 77, 141, 39, 192, 159, 196, 50, 10, 119, 244, 177, 192, 249, 222, 211, 167, 45, 41, 155, 192, 70, 145, 211, 229, 254, 142, 69, 192, 74, 48, 51, 213, 99, 92, 113, 192};
.const .align 8 .b8 cram48_theta_re[192] = {251, 184, 73, 10, 35, 84, 70, 192, 234, 203, 165, 112, 114, 35, 21, 192, 3, 89, 93, 58, 69, 188, 33, 192, 94, 57, 106, 221, 176, 241, 11, 64, 165, 201, 190, 112, 52, 72, 47, 64, 56, 32, 216, 20, 197, 107, 49, 64, 97, 0, 247, 33, 60, 88, 60, 192, 122, 91, 217, 25, 158, 157, 48, 64, 8, 185, 228, 99, 15, 6, 32, 64, 107, 171, 165, 101, 60, 115, 0, 192, 180, 223, 22, 34, 242, 251, 44, 64, 138, 24, 75, 18, 191, 137, 50, 64, 93, 163, 218, 219, 120, 221, 35, 64, 248, 108, 125, 142, 54, 113, 54, 192, 53, 90, 143, 135, 240, 124, 235, 63, 195, 97, 168, 202, 78, 185, 41, 192, 174, 29, 22, 118, 188, 74, 39, 64, 92, 29, 136, 106, 142, 15, 50, 64, 131, 50, 55, 123, 145, 123, 23, 64, 88, 214, 66, 49, 246, 182, 65, 192, 203, 77, 158, 92, 99, 3, 51, 64, 215, 137, 123, 189, 230, 218, 50, 64, 125, 49, 69, 63, 206, 88, 49, 192, 41, 220, 69, 19, 96, 83, 42, 64};
.const .align 8 .b8 cram48_theta_im[192] = {138, 51, 1, 59, 135, 42, 79, 64, 45, 91, 179, 101, 153, 73, 68, 64, 239, 100, 152, 0, 169, 160, 69, 64, 210, 36, 111, 192, 119, 104, 64, 64, 225, 110, 149, 133, 70, 41, 47, 64, 34, 44, 71, 144, 87, 136, 37, 64, 141, 247, 158, 37, 214, 118, 75, 64, 174, 19, 61, 152, 3, 87, 42, 64, 37, 161, 157, 234, 100, 205, 59, 64, 175, 47, 212, 47, 96, 249, 66, 64, 187, 148, 249, 69, 248, 255, 49, 64, 88, 199, 119, 111, 183, 229, 23, 64, 78, 197, 99, 38, 7, 84, 57, 64, 113, 4, 145, 86, 238, 229, 73, 64, 127, 39, 59, 247, 169, 174, 65, 64, 182, 126, 26, 233, 99, 0, 71, 64, 171, 52, 22, 202, 28, 223, 54, 64, 62, 203, 83, 201, 132, 188, 32, 64, 24, 162, 213, 75, 8, 76, 62, 64, 53, 15, 48, 50, 2, 44, 77, 64, 174, 154, 231, 128, 199, 27, 243, 63, 230, 40, 94, 152, 220, 170, 12, 64, 249, 63, 236, 209, 113, 107, 72, 64, 1, 223, 208, 240, 244, 109, 52, 64};

.visible .entry _Z16test_cram_kernelPfS_fS_S_(
	.param .u64 .ptr .align 1 _Z16test_cram_kernelPfS_fS_S__param_0,
	.param .u64 .ptr .align 1 _Z16test_cram_kernelPfS_fS_S__param_1,
	.param .f32 _Z16test_cram_kernelPfS_fS_S__param_2,
	.param .u64 .ptr .align 1 _Z16test_cram_kernelPfS_fS_S__param_3,
	.param .u64 .ptr .align 1 _Z16test_cram_kernelPfS_fS_S__param_4
)
{
	.reg .pred 	%p<196>;
	.reg .b16 	%rs<37>;
	.reg .b32 	%r<578>;
	.reg .b32 	%f<172>;
	.reg .b64 	%rd<452>;
	.reg .b64 	%fd<821>;

	ld.param.u64 	%rd47, [_Z16test_cram_kernelPfS_fS_S__param_0];
	ld.param.u64 	%rd48, [_Z16test_cram_kernelPfS_fS_S__param_1];
	ld.param.u64 	%rd50, [_Z16test_cram_kernelPfS_fS_S__param_3];
	cvta.to.global.u64 	%rd1, %rd48;
	cvta.to.global.u64 	%rd2, %rd47;
	cvta.to.global.u64 	%rd3, %rd50;
	mov.u32 	%r180, %ctaid.x;
	mov.u32 	%r181, %ntid.x;
	mul.lo.s32 	%r182, %r180, %r181;
	mov.u32 	%r183, %tid.x;
	neg.s32 	%r184, %r183;
	setp.ne.s32 	%p1, %r182, %r184;
	@%p1 bra 	$L__BB0_187;
	ld.global.f32 	%f2, [%rd1];
	st.global.f32 	[%rd3], %f2;
	ld.global.f32 	%f3, [%rd1+4];
	st.global.f32 	[%rd3+4], %f3;
	ld.global.f32 	%f4, [%rd1+8];
	add.s64 	%rd447, %rd3, 8;
	st.global.f32 	[%rd3+8], %f4;
	ld.global.f32 	%f5, [%rd1+12];
	st.global.f32 	[%rd3+12], %f5;
	ld.global.f32 	%f6, [%rd1+16];
	st.global.f32 	[%rd3+16], %f6;
	ld.global.f32 	%f7, [%rd1+20];
	st.global.f32 	[%rd3+20], %f7;
	ld.global.f32 	%f8, [%rd1+24];
	st.global.f32 	[%rd3+24], %f8;
	ld.global.f32 	%f9, [%rd1+28];
	st.global.f32 	[%rd3+28], %f9;
	ld.global.f32 	%f10, [%rd1+32];
	st.global.f32 	[%rd3+32], %f10;
	ld.global.f32 	%f11, [%rd1+36];
	st.global.f32 	[%rd3+36], %f11;
	ld.global.f32 	%f12, [%rd1+40];
	st.global.f32 	[%rd3+40], %f12;
	ld.global.f32 	%f13, [%rd1+44];
	st.global.f32 	[%rd3+44], %f13;
	ld.global.f32 	%f14, [%rd1+48];
	st.global.f32 	[%rd3+48], %f14;
	ld.global.f32 	%f15, [%rd1+52];
	st.global.f32 	[%rd3+52], %f15;
	ld.global.f32 	%f16, [%rd1+56];
	st.global.f32 	[%rd3+56], %f16;
	ld.global.f32 	%f17, [%rd1+60];
	st.global.f32 	[%rd3+60], %f17;
	ld.global.f32 	%f18, [%rd1+64];
	st.global.f32 	[%rd3+64], %f18;
	ld.global.f32 	%f19, [%rd1+68];
	st.global.f32 	[%rd3+68], %f19;
	ld.global.f32 	%f20, [%rd1+72];
	st.global.f32 	[%rd3+72], %f20;
	ld.global.f32 	%f21, [%rd1+76];
	st.global.f32 	[%rd3+76], %f21;
	ld.global.f32 	%f22, [%rd1+80];
	st.global.f32 	[%rd3+80], %f22;
	ld.global.f32 	%f23, [%rd1+84];
	st.global.f32 	[%rd3+84], %f23;
	ld.global.f32 	%f24, [%rd1+88];
	st.global.f32 	[%rd3+88], %f24;
	ld.global.f32 	%f25, [%rd1+92];
	st.global.f32 	[%rd3+92], %f25;
	ld.global.f32 	%f26, [%rd1+96];
	st.global.f32 	[%rd3+96], %f26;
	ld.global.f32 	%f27, [%rd1+100];
	st.global.f32 	[%rd3+100], %f27;
	ld.global.f32 	%f28, [%rd1+104];
	st.global.f32 	[%rd3+104], %f28;
	ld.global.f32 	%f29, [%rd1+108];
	st.global.f32 	[%rd3+108], %f29;
	ld.global.f32 	%f30, [%rd1+112];
	st.global.f32 	[%rd3+112], %f30;
	ld.global.f32 	%f31, [%rd1+116];
	st.global.f32 	[%rd3+116], %f31;
	ld.global.f32 	%f32, [%rd1+120];
	st.global.f32 	[%rd3+120], %f32;
	ld.global.f32 	%f33, [%rd1+124];
	st.global.f32 	[%rd3+124], %f33;
	ld.global.f32 	%f34, [%rd1+128];
	st.global.f32 	[%rd3+128], %f34;
	ld.global.f32 	%f35, [%rd1+132];
	st.global.f32 	[%rd3+132], %f35;
	ld.global.f32 	%f36, [%rd1+136];
	st.global.f32 	[%rd3+136], %f36;
	ld.global.f32 	%f37, [%rd1+140];
	st.global.f32 	[%rd3+140], %f37;
	ld.global.f32 	%f38, [%rd1+144];
	st.global.f32 	[%rd3+144], %f38;
	ld.global.f32 	%f39, [%rd1+148];
	st.global.f32 	[%rd3+148], %f39;
	ld.global.f32 	%f40, [%rd1+152];
	st.global.f32 	[%rd3+152], %f40;
	ld.global.f32 	%f41, [%rd1+156];
	st.global.f32 	[%rd3+156], %f41;
	ld.global.f32 	%f42, [%rd1+160];
	st.global.f32 	[%rd3+160], %f42;
	ld.global.f32 	%f43, [%rd1+164];
	st.global.f32 	[%rd3+164], %f43;
	ld.global.f32 	%f44, [%rd1+168];
	st.global.f32 	[%rd3+168], %f44;
	ld.global.f32 	%f45, [%rd1+172];
	st.global.f32 	[%rd3+172], %f45;
	ld.global.f32 	%f46, [%rd1+176];
	st.global.f32 	[%rd3+176], %f46;
	ld.global.f32 	%f47, [%rd1+180];
	st.global.f32 	[%rd3+180], %f47;
	ld.global.f32 	%f48, [%rd1+184];
	st.global.f32 	[%rd3+184], %f48;
	ld.global.f32 	%f49, [%rd1+188];
	st.global.f32 	[%rd3+188], %f49;
	ld.global.f32 	%f50, [%rd1+192];
	st.global.f32 	[%rd3+192], %f50;
	ld.global.f32 	%f51, [%rd1+196];
	st.global.f32 	[%rd3+196], %f51;
	ld.global.f32 	%f52, [%rd1+200];
	st.global.f32 	[%rd3+200], %f52;
	ld.global.f32 	%f53, [%rd1+204];
	st.global.f32 	[%rd3+204], %f53;
	ld.global.f32 	%f54, [%rd1+208];
	st.global.f32 	[%rd3+208], %f54;
	ld.global.f32 	%f55, [%rd1+212];
	st.global.f32 	[%rd3+212], %f55;
	ld.global.f32 	%f56, [%rd1+216];
	st.global.f32 	[%rd3+216], %f56;
	ld.global.f32 	%f57, [%rd1+220];
	st.global.f32 	[%rd3+220], %f57;
	ld.global.f32 	%f58, [%rd1+224];
	st.global.f32 	[%rd3+224], %f58;
	ld.global.f32 	%f59, [%rd1+228];
	st.global.f32 	[%rd3+228], %f59;
	ld.global.f32 	%f60, [%rd1+232];
	st.global.f32 	[%rd3+232], %f60;
	ld.global.f32 	%f61, [%rd1+236];
	st.global.f32 	[%rd3+236], %f61;
	{ // callseq 0, 0
	.param .b64 param0;
	st.param.b64 	[param0], 28800;
	.param .b64 retval0;
	call.uni (retval0), 
	malloc, 
	(
	param0
	);
	ld.param.b64 	%rd51, [retval0];
	} // callseq 0
	{ // callseq 1, 0
	.param .b64 param0;
	st.param.b64 	[param0], 115200;
	.param .b64 retval0;
	call.uni (retval0), 
	malloc, 
	(
	param0
	);
	ld.param.b64 	%rd52, [retval0];
	} // callseq 1
	{ // callseq 2, 0
	.param .b64 param0;
	st.param.b64 	[param0], 960;
	.param .b64 retval0;
	call.uni (retval0), 
	malloc, 
	(
	param0
	);
	ld.param.b64 	%rd54, [retval0];
	} // callseq 2
	{ // callseq 3, 0
	.param .b64 param0;
	st.param.b64 	[param0], 960;
	.param .b64 retval0;
	call.uni (retval0), 
	malloc, 
	(
	param0
	);
	ld.param.b64 	%rd56, [retval0];
	} // callseq 3
	{ // callseq 4, 0
	.param .b64 param0;
	st.param.b64 	[param0], 480;
	.param .b64 retval0;
	call.uni (retval0), 
	malloc, 
	(
	param0
	);
	ld.param.b64 	%rd58, [retval0];
	} // callseq 4
	setp.ne.s64 	%p2, %rd51, 0;
	setp.ne.s64 	%p3, %rd52, 0;
	and.pred  	%p4, %p2, %p3;
	setp.ne.s64 	%p5, %rd54, 0;
	and.pred  	%p6, %p4, %p5;
	setp.ne.s64 	%p7, %rd56, 0;
	and.pred  	%p8, %p6, %p7;
	setp.ne.s64 	%p9, %rd58, 0;
	and.pred  	%p10, %p8, %p9;
	@%p10 bra 	$L__BB0_12;
	setp.eq.s64 	%p94, %rd51, 0;
	@%p94 bra 	$L__BB0_4;
	{ // callseq 10, 0
	.param .b64 param0;
	st.param.b64 	[param0], %rd51;
	call.uni 
	free, 
	(
	param0
	);
	} // callseq 10
$L__BB0_4:
	setp.eq.s64 	%p95, %rd52, 0;
	@%p95 bra 	$L__BB0_6;
	{ // callseq 11, 0
	.param .b64 param0;
	st.param.b64 	[param0], %rd52;
	call.uni 
	free, 
	(
	param0
	);
	} // callseq 11
$L__BB0_6:
	setp.eq.s64 	%p96, %rd54, 0;
	@%p96 bra 	$L__BB0_8;
	{ // callseq 12, 0
	.param .b64 param0;
	st.param.b64 	[param0], %rd54;
	call.uni 
	free, 
	(
	param0
	);
	} // callseq 12
$L__BB0_8:
	setp.eq.s64 	%p97, %rd56, 0;
	@%p97 bra 	$L__BB0_10;
	{ // callseq 13, 0
	.param .b64 param0;
	st.param.b64 	[param0], %rd56;
	call.uni 
	free, 
	(
	param0
	);
	} // callseq 13
$L__BB0_10:
	setp.eq.s64 	%p98, %rd58, 0;
	@%p98 bra 	$L__BB0_94;
	{ // callseq 14, 0
	.param .b64 param0;
	st.param.b64 	[param0], %rd58;
	call.uni 
	free, 
	(
	param0
	);
	} // callseq 14
	bra.uni 	$L__BB0_94;
$L__BB0_12:
	mov.b32 	%r498, 0;
$L__BB0_13:
	mul.wide.u32 	%rd60, %r498, 4;
	add.s64 	%rd61, %rd3, %rd60;
	ld.global.f32 	%f62, [%rd61];
	cvt.f64.f32 	%fd50, %f62;
	mul.wide.u32 	%rd62, %r498, 8;
	add.s64 	%rd63, %rd58, %rd62;
	st.f64 	[%rd63], %fd50;
	ld.global.f32 	%f63, [%rd61+4];
	cvt.f64.f32 	%fd51, %f63;
	st.f64 	[%rd63+8], %fd51;
	ld.global.f32 	%f64, [%rd61+8];
	cvt.f64.f32 	%fd52, %f64;
	st.f64 	[%rd63+16], %fd52;
	ld.global.f32 	%f65, [%rd61+12];
	cvt.f64.f32 	%fd53, %f65;
	st.f64 	[%rd63+24], %fd53;
	add.s32 	%r498, %r498, 4;
	setp.ne.s32 	%p11, %r498, 60;
	@%p11 bra 	$L__BB0_13;
	ld.param.f32 	%f170, [_Z16test_cram_kernelPfS_fS_S__param_2];
	cvt.f64.f32 	%fd1, %f170;
	mov.b32 	%r499, 0;
$L__BB0_15:
	mul.wide.u32 	%rd64, %r499, 4;
	add.s64 	%rd65, %rd2, %rd64;
	ld.global.f32 	%f66, [%rd65];
	cvt.f64.f32 	%fd54, %f66;
	mul.f64 	%fd55, %fd1, %fd54;
	mul.wide.u32 	%rd66, %r499, 8;
	add.s64 	%rd67, %rd51, %rd66;
	st.f64 	[%rd67], %fd55;
	ld.global.f32 	%f67, [%rd65+4];
	cvt.f64.f32 	%fd56, %f67;
	mul.f64 	%fd57, %fd1, %fd56;
	st.f64 	[%rd67+8], %fd57;
	ld.global.f32 	%f68, [%rd65+8];
	cvt.f64.f32 	%fd58, %f68;
	mul.f64 	%fd59, %fd1, %fd58;
	st.f64 	[%rd67+16], %fd59;
	ld.global.f32 	%f69, [%rd65+12];
	cvt.f64.f32 	%fd60, %f69;
	mul.f64 	%fd61, %fd1, %fd60;
	st.f64 	[%rd67+24], %fd61;
	ld.global.f32 	%f70, [%rd65+16];
	cvt.f64.f32 	%fd62, %f70;
	mul.f64 	%fd63, %fd1, %fd62;
	st.f64 	[%rd67+32], %fd63;
	ld.global.f32 	%f71, [%rd65+20];
	cvt.f64.f32 	%fd64, %f71;
	mul.f64 	%fd65, %fd1, %fd64;
	st.f64 	[%rd67+40], %fd65;
	ld.global.f32 	%f72, [%rd65+24];
	cvt.f64.f32 	%fd66, %f72;
	mul.f64 	%fd67, %fd1, %fd66;
	st.f64 	[%rd67+48], %fd67;
	ld.global.f32 	%f73, [%rd65+28];
	cvt.f64.f32 	%fd68, %f73;
	mul.f64 	%fd69, %fd1, %fd68;
	st.f64 	[%rd67+56], %fd69;
	ld.global.f32 	%f74, [%rd65+32];
	cvt.f64.f32 	%fd70, %f74;
	mul.f64 	%fd71, %fd1, %fd70;
	st.f64 	[%rd67+64], %fd71;
	ld.global.f32 	%f75, [%rd65+36];
	cvt.f64.f32 	%fd72, %f75;
	mul.f64 	%fd73, %fd1, %fd72;
	st.f64 	[%rd67+72], %fd73;
	ld.global.f32 	%f76, [%rd65+40];
	cvt.f64.f32 	%fd74, %f76;
	mul.f64 	%fd75, %fd1, %fd74;
	st.f64 	[%rd67+80], %fd75;
	ld.global.f32 	%f77, [%rd65+44];
	cvt.f64.f32 	%fd76, %f77;
	mul.f64 	%fd77, %fd1, %fd76;
	st.f64 	[%rd67+88], %fd77;
	ld.global.f32 	%f78, [%rd65+48];
	cvt.f64.f32 	%fd78, %f78;
	mul.f64 	%fd79, %fd1, %fd78;
	st.f64 	[%rd67+96], %fd79;
	ld.global.f32 	%f79, [%rd65+52];
	cvt.f64.f32 	%fd80, %f79;
	mul.f64 	%fd81, %fd1, %fd80;
	st.f64 	[%rd67+104], %fd81;
	ld.global.f32 	%f80, [%rd65+56];
	cvt.f64.f32 	%fd82, %f80;
	mul.f64 	%fd83, %fd1, %fd82;
	st.f64 	[%rd67+112], %fd83;
	ld.global.f32 	%f81, [%rd65+60];
	cvt.f64.f32 	%fd84, %f81;
	mul.f64 	%fd85, %fd1, %fd84;
	st.f64 	[%rd67+120], %fd85;
	add.s32 	%r499, %r499, 16;
	setp.ne.s32 	%p12, %r499, 3600;
	@%p12 bra 	$L__BB0_15;
	mov.b32 	%r500, 0;
	add.s64 	%rd12, %rd52, 128;
	mov.u64 	%rd69, cram16_theta_re;
	mov.u64 	%rd71, cram16_theta_im;
$L__BB0_17:
	mul.wide.u32 	%rd68, %r500, 8;
	add.s64 	%rd70, %rd69, %rd68;
	ld.const.f64 	%fd2, [%rd70];
	add.s64 	%rd72, %rd71, %rd68;
	ld.const.f64 	%fd3, [%rd72];
	mov.b32 	%r501, 0;
	mov.u64 	%rd446, %rd12;
$L__BB0_18:
	mov.b64 	%rd73, 0;
	st.u64 	[%rd446+-128], %rd73;
	st.u64 	[%rd446+-120], %rd73;
	st.u64 	[%rd446+-112], %rd73;
	st.u64 	[%rd446+-104], %rd73;
	st.u64 	[%rd446+-96], %rd73;
	st.u64 	[%rd446+-88], %rd73;
	st.u64 	[%rd446+-80], %rd73;
	st.u64 	[%rd446+-72], %rd73;
	st.u64 	[%rd446+-64], %rd73;
	st.u64 	[%rd446+-56], %rd73;
	st.u64 	[%rd446+-48], %rd73;
	st.u64 	[%rd446+-40], %rd73;
	st.u64 	[%rd446+-32], %rd73;
	st.u64 	[%rd446+-24], %rd73;
	st.u64 	[%rd446+-16], %rd73;
	st.u64 	[%rd446+-8], %rd73;
	st.u64 	[%rd446], %rd73;
	st.u64 	[%rd446+8], %rd73;
	st.u64 	[%rd446+16], %rd73;
	st.u64 	[%rd446+24], %rd73;
	st.u64 	[%rd446+32], %rd73;
	st.u64 	[%rd446+40], %rd73;
	st.u64 	[%rd446+48], %rd73;
	st.u64 	[%rd446+56], %rd73;
	st.u64 	[%rd446+64], %rd73;
	st.u64 	[%rd446+72], %rd73;
	st.u64 	[%rd446+80], %rd73;
	st.u64 	[%rd446+88], %rd73;
	st.u64 	[%rd446+96], %rd73;
	st.u64 	[%rd446+104], %rd73;
	st.u64 	[%rd446+112], %rd73;
	st.u64 	[%rd446+120], %rd73;
	add.s32 	%r501, %r501, 32;
	add.s64 	%rd446, %rd446, 256;
	setp.ne.s32 	%p13, %r501, 14400;
	@%p13 bra 	$L__BB0_18;
	neg.f64 	%fd4, %fd3;
	mov.b32 	%r502, 0;
$L__BB0_20:
	mul.lo.s32 	%r9, %r502, 60;
	mov.b32 	%r503, 0;
$L__BB0_21:
	add.s32 	%r191, %r503, %r9;
	mul.wide.u32 	%rd74, %r191, 8;
	add.s64 	%rd75, %rd51, %rd74;
	ld.f64 	%fd86, [%rd75];
	add.s32 	%r192, %r191, %r9;
	mul.wide.u32 	%rd76, %r192, 8;
	add.s64 	%rd77, %rd52, %rd76;
	st.f64 	[%rd77], %fd86;
	st.f64 	[%rd77+58080], %fd86;
	ld.f64 	%fd87, [%rd75+8];
	st.f64 	[%rd77+8], %fd87;
	st.f64 	[%rd77+58088], %fd87;
	ld.f64 	%fd88, [%rd75+16];
	st.f64 	[%rd77+16], %fd88;
	st.f64 	[%rd77+58096], %fd88;
	ld.f64 	%fd89, [%rd75+24];
	st.f64 	[%rd77+24], %fd89;
	st.f64 	[%rd77+58104], %fd89;
	add.s32 	%r503, %r503, 4;
	setp.ne.s32 	%p14, %r503, 60;
	@%p14 bra 	$L__BB0_21;
	mul.lo.s32 	%r193, %r502, 121;
	mul.wide.u32 	%rd78, %r193, 8;
	add.s64 	%rd79, %rd52, %rd78;
	ld.f64 	%fd90, [%rd79];
	sub.f64 	%fd91, %fd90, %fd2;
	st.f64 	[%rd79], %fd91;
	ld.f64 	%fd92, [%rd79+58080];
	sub.f64 	%fd93, %fd92, %fd2;
	st.f64 	[%rd79+58080], %fd93;
	st.f64 	[%rd79+480], %fd3;
	st.f64 	[%rd79+57600], %fd4;
	add.s32 	%r502, %r502, 1;
	setp.ne.s32 	%p15, %r502, 60;
	@%p15 bra 	$L__BB0_20;
	mov.b32 	%r504, 0;
$L__BB0_24:
	mul.wide.u32 	%rd80, %r504, 8;
	add.s64 	%rd81, %rd58, %rd80;
	ld.f64 	%fd94, [%rd81];
	add.s64 	%rd82, %rd54, %rd80;
	st.f64 	[%rd82], %fd94;
	mov.b64 	%rd83, 0;
	st.u64 	[%rd82+480], %rd83;
	ld.f64 	%fd95, [%rd81+8];
	st.f64 	[%rd82+8], %fd95;
	st.u64 	[%rd82+488], %rd83;
	ld.f64 	%fd96, [%rd81+16];
	st.f64 	[%rd82+16], %fd96;
	st.u64 	[%rd82+496], %rd83;
	ld.f64 	%fd97, [%rd81+24];
	st.f64 	[%rd82+24], %fd97;
	st.u64 	[%rd82+504], %rd83;
	add.s32 	%r504, %r504, 4;
	setp.ne.s32 	%p16, %r504, 60;
	@%p16 bra 	$L__BB0_24;
	mov.b32 	%r505, 0;
$L__BB0_26:
	mul.wide.u32 	%rd84, %r505, 8;
	add.s64 	%rd85, %rd54, %rd84;
	ld.f64 	%fd98, [%rd85];
	add.s64 	%rd86, %rd56, %rd84;
	st.f64 	[%rd86], %fd98;
	ld.f64 	%fd99, [%rd85+8];
	st.f64 	[%rd86+8], %fd99;
	ld.f64 	%fd100, [%rd85+16];
	st.f64 	[%rd86+16], %fd100;
	ld.f64 	%fd101, [%rd85+24];
	st.f64 	[%rd86+24], %fd101;
	ld.f64 	%fd102, [%rd85+32];
	st.f64 	[%rd86+32], %fd102;
	ld.f64 	%fd103, [%rd85+40];
	st.f64 	[%rd86+40], %fd103;
	ld.f64 	%fd104, [%rd85+48];
	st.f64 	[%rd86+48], %fd104;
	ld.f64 	%fd105, [%rd85+56];
	st.f64 	[%rd86+56], %fd105;
	add.s32 	%r505, %r505, 8;
	setp.ne.s32 	%p17, %r505, 120;
	@%p17 bra 	$L__BB0_26;
	mov.b32 	%r506, 0;
	mov.b16 	%rs31, 0;
	mov.u16 	%rs32, %rs31;
	mov.u16 	%rs33, %rs31;
$L__BB0_28:
	neg.s16 	%rs16, %rs32;
	cvt.u32.u16 	%r197, %rs16;
	and.b32  	%r18, %r197, 7;
	add.s32 	%r19, %r18, -1;
	sub.s16 	%rs17, 8, %rs33;
	cvt.u32.u16 	%r198, %rs17;
	and.b32  	%r20, %r198, 15;
	mul.lo.s32 	%r21, %r506, 120;
	mul.lo.s32 	%r199, %r506, 121;
	mul.wide.u32 	%rd87, %r199, 8;
	add.s64 	%rd15, %rd52, %rd87;
	ld.f64 	%fd811, [%rd15];
	abs.f64 	%fd810, %fd811;
	setp.gt.u32 	%p18, %r506, 118;
	mov.u32 	%r519, %r506;
	@%p18 bra 	$L__BB0_42;
	setp.gt.u32 	%p19, %r506, 103;
	mov.u32 	%r519, %r506;
	mov.u32 	%r512, %r506;
	@%p19 bra 	$L__BB0_32;
	mov.b32 	%r509, 0;
	mov.u32 	%r519, %r506;
	mov.u32 	%r512, %r506;
$L__BB0_31:
	.pragma "nounroll";
	add.s32 	%r202, %r512, 1;
	mad.lo.s32 	%r203, %r512, 120, %r506;
	add.s32 	%r204, %r203, 120;
	mul.wide.u32 	%rd88, %r204, 8;
	add.s64 	%rd89, %rd52, %rd88;
	ld.f64 	%fd107, [%rd89];
	abs.f64 	%fd108, %fd107;
	setp.gt.f64 	%p20, %fd108, %fd810;
	selp.f64 	%fd109, %fd108, %fd810, %p20;
	selp.b32 	%r205, %r202, %r519, %p20;
	add.s32 	%r206, %r512, 2;
	ld.f64 	%fd110, [%rd89+960];
	abs.f64 	%fd111, %fd110;
	setp.gt.f64 	%p21, %fd111, %fd109;
	selp.f64 	%fd112, %fd111, %fd109, %p21;
	selp.b32 	%r207, %r206, %r205, %p21;
	add.s32 	%r208, %r512, 3;
	ld.f64 	%fd113, [%rd89+1920];
	abs.f64 	%fd114, %fd113;
	setp.gt.f64 	%p22, %fd114, %fd112;
	selp.f64 	%fd115, %fd114, %fd112, %p22;
	selp.b32 	%r209, %r208, %r207, %p22;
	add.s32 	%r210, %r512, 4;
	add.s32 	%r211, %r203, 480;
	mul.wide.u32 	%rd90, %r211, 8;
	add.s64 	%rd91, %rd52, %rd90;
	ld.f64 	%fd116, [%rd91];
	abs.f64 	%fd117, %fd116;
	setp.gt.f64 	%p23, %fd117, %fd115;
	selp.f64 	%fd118, %fd117, %fd115, %p23;
	selp.b32 	%r212, %r210, %r209, %p23;
	add.s32 	%r213, %r512, 5;
	add.s32 	%r214, %r203, 600;
	mul.wide.u32 	%rd92, %r214, 8;
	add.s64 	%rd93, %rd52, %rd92;
	ld.f64 	%fd119, [%rd93];
	abs.f64 	%fd120, %fd119;
	setp.gt.f64 	%p24, %fd120, %fd118;
	selp.f64 	%fd121, %fd120, %fd118, %p24;
	selp.b32 	%r215, %r213, %r212, %p24;
	add.s32 	%r216, %r512, 6;
	add.s32 	%r217, %r203, 720;
	mul.wide.u32 	%rd94, %r217, 8;
	add.s64 	%rd95, %rd52, %rd94;
	ld.f64 	%fd122, [%rd95];
	abs.f64 	%fd123, %fd122;
	setp.gt.f64 	%p25, %fd123, %fd121;
	selp.f64 	%fd124, %fd123, %fd121, %p25;
	selp.b32 	%r218, %r216, %r215, %p25;
	add.s32 	%r219, %r512, 7;
	add.s32 	%r220, %r203, 840;
	mul.wide.u32 	%rd96, %r220, 8;
	add.s64 	%rd97, %rd52, %rd96;
	ld.f64 	%fd125, [%rd97];
	abs.f64 	%fd126, %fd125;
	setp.gt.f64 	%p26, %fd126, %fd124;
	selp.f64 	%fd127, %fd126, %fd124, %p26;
	selp.b32 	%r221, %r219, %r218, %p26;
	add.s32 	%r222, %r512, 8;
	add.s32 	%r223, %r203, 960;
	mul.wide.u32 	%rd98, %r223, 8;
	add.s64 	%rd99, %rd52, %rd98;
	ld.f64 	%fd128, [%rd99];
	abs.f64 	%fd129, %fd128;
	setp.gt.f64 	%p27, %fd129, %fd127;
	selp.f64 	%fd130, %fd129, %fd127, %p27;
	selp.b32 	%r224, %r222, %r221, %p27;
	add.s32 	%r225, %r512, 9;
	add.s32 	%r226, %r203, 1080;
	mul.wide.u32 	%rd100, %r226, 8;
	add.s64 	%rd101, %rd52, %rd100;
	ld.f64 	%fd131, [%rd101];
	abs.f64 	%fd132, %fd131;
	setp.gt.f64 	%p28, %fd132, %fd130;
	selp.f64 	%fd133, %fd132, %fd130, %p28;
	selp.b32 	%r227, %r225, %r224, %p28;
	add.s32 	%r228, %r512, 10;
	add.s32 	%r229, %r203, 1200;
	mul.wide.u32 	%rd102, %r229, 8;
	add.s64 	%rd103, %rd52, %rd102;
	ld.f64 	%fd134, [%rd103];
	abs.f64 	%fd135, %fd134;
	setp.gt.f64 	%p29, %fd135, %fd133;
	selp.f64 	%fd136, %fd135, %fd133, %p29;
	selp.b32 	%r230, %r228, %r227, %p29;
	add.s32 	%r231, %r512, 11;
	add.s32 	%r232, %r203, 1320;
	mul.wide.u32 	%rd104, %r232, 8;
	add.s64 	%rd105, %rd52, %rd104;
	ld.f64 	%fd137, [%rd105];
	abs.f64 	%fd138, %fd137;
	setp.gt.f64 	%p30, %fd138, %fd136;
	selp.f64 	%fd139, %fd138, %fd136, %p30;
	selp.b32 	%r233, %r231, %r230, %p30;
	add.s32 	%r234, %r512, 12;
	add.s32 	%r235, %r203, 1440;
	mul.wide.u32 	%rd106, %r235, 8;
	add.s64 	%rd107, %rd52, %rd106;
	ld.f64 	%fd140, [%rd107];
	abs.f64 	%fd141, %fd140;
	setp.gt.f64 	%p31, %fd141, %fd139;
	selp.f64 	%fd142, %fd141, %fd139, %p31;
	selp.b32 	%r236, %r234, %r233, %p31;
	add.s32 	%r237, %r512, 13;
	add.s32 	%r238, %r203, 1560;
	mul.wide.u32 	%rd108, %r238, 8;
	add.s64 	%rd109, %rd52, %rd108;
	ld.f64 	%fd143, [%rd109];
	abs.f64 	%fd144, %fd143;
	setp.gt.f64 	%p32, %fd144, %fd142;
	selp.f64 	%fd145, %fd144, %fd142, %p32;
	selp.b32 	%r239, %r237, %r236, %p32;
	add.s32 	%r240, %r512, 14;
	add.s32 	%r241, %r203, 1680;
	mul.wide.u32 	%rd110, %r241, 8;
	add.s64 	%rd111, %rd52, %rd110;
	ld.f64 	%fd146, [%rd111];
	abs.f64 	%fd147, %fd146;
	setp.gt.f64 	%p33, %fd147, %fd145;
	selp.f64 	%fd148, %fd147, %fd145, %p33;
	selp.b32 	%r242, %r240, %r239, %p33;
	add.s32 	%r243, %r512, 15;
	add.s32 	%r244, %r203, 1800;
	mul.wide.u32 	%rd112, %r244, 8;
	add.s64 	%rd113, %rd52, %rd112;
	ld.f64 	%fd149, [%rd113];
	abs.f64 	%fd150, %fd149;
	setp.gt.f64 	%p34, %fd150, %fd148;
	selp.f64 	%fd151, %fd150, %fd148, %p34;
	selp.b32 	%r245, %r243, %r242, %p34;
	add.s32 	%r512, %r512, 16;
	add.s32 	%r246, %r203, 1920;
	mul.wide.u32 	%rd114, %r246, 8;
	add.s64 	%rd115, %rd52, %rd114;
	ld.f64 	%fd152, [%rd115];
	abs.f64 	%fd153, %fd152;
	setp.gt.f64 	%p35, %fd153, %fd151;
	selp.f64 	%fd810, %fd153, %fd151, %p35;
	selp.b32 	%r519, %r512, %r245, %p35;
	add.s32 	%r509, %r509, 16;
	sub.s32 	%r247, 119, %r506;
	and.b32  	%r248, %r247, -16;
	setp.ne.s32 	%p36, %r509, %r248;
	@%p36 bra 	$L__BB0_31;
$L__BB0_32:
	sub.s32 	%r249, 119, %r506;
	and.b32  	%r250, %r249, 15;
	setp.eq.s32 	%p37, %r250, 0;
	@%p37 bra 	$L__BB0_42;
	xor.b16  	%rs18, %rs33, 7;
	cvt.u32.u16 	%r252, %rs18;
	and.b32  	%r31, %r252, 15;
	add.s32 	%r253, %r31, -1;
	setp.lt.u32 	%p38, %r253, 7;
	@%p38 bra 	$L__BB0_35;
	add.s32 	%r254, %r512, 1;
	mad.lo.s32 	%r255, %r512, 120, %r506;
	add.s32 	%r256, %r255, 120;
	mul.wide.u32 	%rd116, %r256, 8;
	add.s64 	%rd117, %rd52, %rd116;
	ld.f64 	%fd155, [%rd117];
	abs.f64 	%fd156, %fd155;
	setp.gt.f64 	%p39, %fd156, %fd810;
	selp.f64 	%fd157, %fd156, %fd810, %p39;
	selp.b32 	%r257, %r254, %r519, %p39;
	add.s32 	%r258, %r512, 2;
	add.s32 	%r259, %r255, 240;
	mul.wide.u32 	%rd118, %r259, 8;
	add.s64 	%rd119, %rd52, %rd118;
	ld.f64 	%fd158, [%rd119];
	abs.f64 	%fd159, %fd158;
	setp.gt.f64 	%p40, %fd159, %fd157;
	selp.f64 	%fd160, %fd159, %fd157, %p40;
	selp.b32 	%r260, %r258, %r257, %p40;
	add.s32 	%r261, %r512, 3;
	add.s32 	%r262, %r255, 360;
	mul.wide.u32 	%rd120, %r262, 8;
	add.s64 	%rd121, %rd52, %rd120;
	ld.f64 	%fd161, [%rd121];
	abs.f64 	%fd162, %fd161;
	setp.gt.f64 	%p41, %fd162, %fd160;
	selp.f64 	%fd163, %fd162, %fd160, %p41;
	selp.b32 	%r263, %r261, %r260, %p41;
	add.s32 	%r264, %r512, 4;
	add.s32 	%r265, %r255, 480;
	mul.wide.u32 	%rd122, %r265, 8;
	add.s64 	%rd123, %rd52, %rd122;
	ld.f64 	%fd164, [%rd123];
	abs.f64 	%fd165, %fd164;
	setp.gt.f64 	%p42, %fd165, %fd163;
	selp.f64 	%fd166, %fd165, %fd163, %p42;
	selp.b32 	%r266, %r264, %r263, %p42;
	add.s32 	%r267, %r512, 5;
	add.s32 	%r268, %r255, 600;
	mul.wide.u32 	%rd124, %r268, 8;
	add.s64 	%rd125, %rd52, %rd124;
	ld.f64 	%fd167, [%rd125];
	abs.f64 	%fd168, %fd167;
	setp.gt.f64 	%p43, %fd168, %fd166;
	selp.f64 	%fd169, %fd168, %fd166, %p43;
	selp.b32 	%r269, %r267, %r266, %p43;
	add.s32 	%r270, %r512, 6;
	add.s32 	%r271, %r255, 720;
	mul.wide.u32 	%rd126, %r271, 8;
	add.s64 	%rd127, %rd52, %rd126;
	ld.f64 	%fd170, [%rd127];
	abs.f64 	%fd171, %fd170;
	setp.gt.f64 	%p44, %fd171, %fd169;
	selp.f64 	%fd172, %fd171, %fd169, %p44;
	selp.b32 	%r272, %r270, %r269, %p44;
	add.s32 	%r273, %r512, 7;
	add.s32 	%r274, %r255, 840;
	mul.wide.u32 	%rd128, %r274, 8;
	add.s64 	%rd129, %rd52, %rd128;
	ld.f64 	%fd173, [%rd129];
	abs.f64 	%fd174, %fd173;
	setp.gt.f64 	%p45, %fd174, %fd172;
	selp.f64 	%fd175, %fd174, %fd172, %p45;
	selp.b32 	%r275, %r273, %r272, %p45;
	add.s32 	%r512, %r512, 8;
	add.s32 	%r276, %r255, 960;
	mul.wide.u32 	%rd130, %r276, 8;
	add.s64 	%rd131, %rd52, %rd130;
	ld.f64 	%fd176, [%rd131];
	abs.f64 	%fd177, %fd176;
	setp.gt.f64 	%p46, %fd177, %fd175;
	selp.f64 	%fd810, %fd177, %fd175, %p46;
	selp.b32 	%r519, %r512, %r275, %p46;
$L__BB0_35:
	and.b32  	%r277, %r31, 7;
	setp.eq.s32 	%p47, %r277, 0;
	@%p47 bra 	$L__BB0_42;
	not.b16 	%rs19, %rs32;
	cvt.u32.u16 	%r279, %rs19;
	and.b32  	%r280, %r279, 7;
	and.b32  	%r37, %r279, 3;
	add.s32 	%r281, %r280, -1;
	setp.lt.u32 	%p48, %r281, 3;
	@%p48 bra 	$L__BB0_38;
	add.s32 	%r282, %r512, 1;
	mad.lo.s32 	%r283, %r512, 120, %r506;
	add.s32 	%r284, %r283, 120;
	mul.wide.u32 	%rd132, %r284, 8;
	add.s64 	%rd133, %rd52, %rd132;
	ld.f64 	%fd179, [%rd133];
	abs.f64 	%fd180, %fd179;
	setp.gt.f64 	%p49, %fd180, %fd810;
	selp.f64 	%fd181, %fd180, %fd810, %p49;
	selp.b32 	%r285, %r282, %r519, %p49;
	add.s32 	%r286, %r512, 2;
	add.s32 	%r287, %r283, 240;
	mul.wide.u32 	%rd134, %r287, 8;
	add.s64 	%rd135, %rd52, %rd134;
	ld.f64 	%fd182, [%rd135];
	abs.f64 	%fd183, %fd182;
	setp.gt.f64 	%p50, %fd183, %fd181;
	selp.f64 	%fd184, %fd183, %fd181, %p50;
	selp.b32 	%r288, %r286, %r285, %p50;
	add.s32 	%r289, %r512, 3;
	add.s32 	%r290, %r283, 360;
	mul.wide.u32 	%rd136, %r290, 8;
	add.s64 	%rd137, %rd52, %rd136;
	ld.f64 	%fd185, [%rd137];
	abs.f64 	%fd186, %fd185;
	setp.gt.f64 	%p51, %fd186, %fd184;
	selp.f64 	%fd187, %fd186, %fd184, %p51;
	selp.b32 	%r291, %r289, %r288, %p51;
	add.s32 	%r512, %r512, 4;
	add.s32 	%r292, %r283, 480;
	mul.wide.u32 	%rd138, %r292, 8;
	add.s64 	%rd139, %rd52, %rd138;
	ld.f64 	%fd188, [%rd139];
	abs.f64 	%fd189, %fd188;
	setp.gt.f64 	%p52, %fd189, %fd187;
	selp.f64 	%fd810, %fd189, %fd187, %p52;
	selp.b32 	%r519, %r512, %r291, %p52;
$L__BB0_38:
	setp.eq.s32 	%p53, %r37, 0;
	@%p53 bra 	$L__BB0_42;
	add.s32 	%r293, %r512, 1;
	mad.lo.s32 	%r294, %r512, 120, %r506;
	add.s32 	%r43, %r294, 120;
	mul.wide.u32 	%rd140, %r43, 8;
	add.s64 	%rd141, %rd52, %rd140;
	ld.f64 	%fd190, [%rd141];
	abs.f64 	%fd191, %fd190;
	setp.gt.f64 	%p54, %fd191, %fd810;
	selp.f64 	%fd810, %fd191, %fd810, %p54;
	selp.b32 	%r519, %r293, %r519, %p54;
	setp.eq.s32 	%p55, %r37, 1;
	@%p55 bra 	$L__BB0_42;
	add.s32 	%r295, %r512, 2;
	add.s32 	%r296, %r43, 120;
	mul.wide.u32 	%rd142, %r296, 8;
	add.s64 	%rd143, %rd52, %rd142;
	ld.f64 	%fd192, [%rd143];
	abs.f64 	%fd193, %fd192;
	setp.gt.f64 	%p56, %fd193, %fd810;
	selp.f64 	%fd810, %fd193, %fd810, %p56;
	selp.b32 	%r519, %r295, %r519, %p56;
	setp.eq.s32 	%p57, %r37, 2;
	@%p57 bra 	$L__BB0_42;
	add.s32 	%r297, %r512, 3;
	add.s32 	%r298, %r43, 240;
	mul.wide.u32 	%rd144, %r298, 8;
	add.s64 	%rd145, %rd52, %rd144;
	ld.f64 	%fd194, [%rd145];
	abs.f64 	%fd195, %fd194;
	setp.gt.f64 	%p58, %fd195, %fd810;
	selp.f64 	%fd810, %fd195, %fd810, %p58;
	selp.b32 	%r519, %r297, %r519, %p58;
$L__BB0_42:
	setp.lt.f64 	%p59, %fd810, 0d3BC79CA10C924223;
	@%p59 bra 	$L__BB0_88;
	setp.eq.s32 	%p60, %r519, %r506;
	mul.wide.u32 	%rd146, %r506, 8;
	add.s64 	%rd16, %rd56, %rd146;
	@%p60 bra 	$L__BB0_58;
	mul.lo.s32 	%r48, %r519, 120;
	add.s32 	%r299, %r506, -105;
	setp.lt.u32 	%p61, %r299, 15;
	mov.u32 	%r522, %r506;
	@%p61 bra 	$L__BB0_47;
	mov.b32 	%r521, 0;
	mov.u32 	%r522, %r506;
$L__BB0_46:
	.pragma "nounroll";
	add.s32 	%r301, %r522, %r21;
	mul.wide.u32 	%rd147, %r301, 8;
	add.s64 	%rd148, %rd52, %rd147;
	ld.f64 	%fd196, [%rd148];
	add.s32 	%r302, %r522, %r48;
	mul.wide.s32 	%rd149, %r302, 8;
	add.s64 	%rd150, %rd52, %rd149;
	ld.f64 	%fd197, [%rd150];
	st.f64 	[%rd148], %fd197;
	st.f64 	[%rd150], %fd196;
	ld.f64 	%fd198, [%rd148+8];
	ld.f64 	%fd199, [%rd150+8];
	st.f64 	[%rd148+8], %fd199;
	st.f64 	[%rd150+8], %fd198;
	ld.f64 	%fd200, [%rd148+16];
	ld.f64 	%fd201, [%rd150+16];
	st.f64 	[%rd148+16], %fd201;
	st.f64 	[%rd150+16], %fd200;
	ld.f64 	%fd202, [%rd148+24];
	ld.f64 	%fd203, [%rd150+24];
	st.f64 	[%rd148+24], %fd203;
	st.f64 	[%rd150+24], %fd202;
	ld.f64 	%fd204, [%rd148+32];
	ld.f64 	%fd205, [%rd150+32];
	st.f64 	[%rd148+32], %fd205;
	st.f64 	[%rd150+32], %fd204;
	ld.f64 	%fd206, [%rd148+40];
	ld.f64 	%fd207, [%rd150+40];
	st.f64 	[%rd148+40], %fd207;
	st.f64 	[%rd150+40], %fd206;
	ld.f64 	%fd208, [%rd148+48];
	ld.f64 	%fd209, [%rd150+48];
	st.f64 	[%rd148+48], %fd209;
	st.f64 	[%rd150+48], %fd208;
	ld.f64 	%fd210, [%rd148+56];
	ld.f64 	%fd211, [%rd150+56];
	st.f64 	[%rd148+56], %fd211;
	st.f64 	[%rd150+56], %fd210;
	ld.f64 	%fd212, [%rd148+64];
	ld.f64 	%fd213, [%rd150+64];
	st.f64 	[%rd148+64], %fd213;
	st.f64 	[%rd150+64], %fd212;
	ld.f64 	%fd214, [%rd148+72];
	ld.f64 	%fd215, [%rd150+72];
	st.f64 	[%rd148+72], %fd215;
	st.f64 	[%rd150+72], %fd214;
	ld.f64 	%fd216, [%rd148+80];
	ld.f64 	%fd217, [%rd150+80];
	st.f64 	[%rd148+80], %fd217;
	st.f64 	[%rd150+80], %fd216;
	ld.f64 	%fd218, [%rd148+88];
	ld.f64 	%fd219, [%rd150+88];
	st.f64 	[%rd148+88], %fd219;
	st.f64 	[%rd150+88], %fd218;
	ld.f64 	%fd220, [%rd148+96];
	ld.f64 	%fd221, [%rd150+96];
	st.f64 	[%rd148+96], %fd221;
	st.f64 	[%rd150+96], %fd220;
	ld.f64 	%fd222, [%rd148+104];
	ld.f64 	%fd223, [%rd150+104];
	st.f64 	[%rd148+104], %fd223;
	st.f64 	[%rd150+104], %fd222;
	ld.f64 	%fd224, [%rd148+112];
	ld.f64 	%fd225, [%rd150+112];
	st.f64 	[%rd148+112], %fd225;
	st.f64 	[%rd150+112], %fd224;
	ld.f64 	%fd226, [%rd148+120];
	ld.f64 	%fd227, [%rd150+120];
	st.f64 	[%rd148+120], %fd227;
	st.f64 	[%rd150+120], %fd226;
	add.s32 	%r522, %r522, 16;
	add.s32 	%r521, %r521, 16;
	sub.s32 	%r303, 120, %r506;
	and.b32  	%r304, %r303, -16;
	setp.ne.s32 	%p62, %r521, %r304;
	@%p62 bra 	$L__BB0_46;
$L__BB0_47:
	sub.s32 	%r305, 120, %r506;
	and.b32  	%r306, %r305, 15;
	setp.eq.s32 	%p63, %r306, 0;
	@%p63 bra 	$L__BB0_57;
	add.s32 	%r307, %r20, -1;
	setp.lt.u32 	%p64, %r307, 7;
	@%p64 bra 	$L__BB0_50;
	add.s32 	%r308, %r522, %r21;
	mul.wide.u32 	%rd151, %r308, 8;
	add.s64 	%rd152, %rd52, %rd151;
	ld.f64 	%fd228, [%rd152];
	add.s32 	%r309, %r522, %r48;
	mul.wide.s32 	%rd153, %r309, 8;
	add.s64 	%rd154, %rd52, %rd153;
	ld.f64 	%fd229, [%rd154];
	st.f64 	[%rd152], %fd229;
	st.f64 	[%rd154], %fd228;
	cvt.u64.u32 	%rd155, %r21;
	cvt.u64.u32 	%rd156, %r522;
	add.s64 	%rd157, %rd156, %rd155;
	shl.b64 	%rd158, %rd157, 3;
	add.s64 	%rd159, %rd52, %rd158;
	ld.f64 	%fd230, [%rd159+8];
	ld.f64 	%fd231, [%rd154+8];
	st.f64 	[%rd159+8], %fd231;
	st.f64 	[%rd154+8], %fd230;
	ld.f64 	%fd232, [%rd159+16];
	ld.f64 	%fd233, [%rd154+16];
	st.f64 	[%rd159+16], %fd233;
	st.f64 	[%rd154+16], %fd232;
	ld.f64 	%fd234, [%rd159+24];
	ld.f64 	%fd235, [%rd154+24];
	st.f64 	[%rd159+24], %fd235;
	st.f64 	[%rd154+24], %fd234;
	ld.f64 	%fd236, [%rd159+32];
	ld.f64 	%fd237, [%rd154+32];
	st.f64 	[%rd159+32], %fd237;
	st.f64 	[%rd154+32], %fd236;
	ld.f64 	%fd238, [%rd159+40];
	ld.f64 	%fd239, [%rd154+40];
	st.f64 	[%rd159+40], %fd239;
	st.f64 	[%rd154+40], %fd238;
	ld.f64 	%fd240, [%rd159+48];
	ld.f64 	%fd241, [%rd154+48];
	st.f64 	[%rd159+48], %fd241;
	st.f64 	[%rd154+48], %fd240;
	ld.f64 	%fd242, [%rd159+56];
	ld.f64 	%fd243, [%rd154+56];
	st.f64 	[%rd159+56], %fd243;
	st.f64 	[%rd154+56], %fd242;
	add.s32 	%r522, %r522, 8;
$L__BB0_50:
	and.b32  	%r310, %r20, 7;
	setp.eq.s32 	%p65, %r310, 0;
	@%p65 bra 	$L__BB0_57;
	setp.lt.u32 	%p66, %r19, 3;
	@%p66 bra 	$L__BB0_53;
	add.s32 	%r311, %r522, %r21;
	mul.wide.u32 	%rd160, %r311, 8;
	add.s64 	%rd161, %rd52, %rd160;
	ld.f64 	%fd244, [%rd161];
	add.s32 	%r312, %r522, %r48;
	mul.wide.s32 	%rd162, %r312, 8;
	add.s64 	%rd163, %rd52, %rd162;
	ld.f64 	%fd245, [%rd163];
	st.f64 	[%rd161], %fd245;
	st.f64 	[%rd163], %fd244;
	cvt.u64.u32 	%rd164, %r21;
	cvt.u64.u32 	%rd165, %r522;
	add.s64 	%rd166, %rd165, %rd164;
	shl.b64 	%rd167, %rd166, 3;
	add.s64 	%rd168, %rd52, %rd167;
	ld.f64 	%fd246, [%rd168+8];
	ld.f64 	%fd247, [%rd163+8];
	st.f64 	[%rd168+8], %fd247;
	st.f64 	[%rd163+8], %fd246;
	ld.f64 	%fd248, [%rd168+16];
	ld.f64 	%fd249, [%rd163+16];
	st.f64 	[%rd168+16], %fd249;
	st.f64 	[%rd163+16], %fd248;
	ld.f64 	%fd250, [%rd168+24];
	ld.f64 	%fd251, [%rd163+24];
	st.f64 	[%rd168+24], %fd251;
	st.f64 	[%rd163+24], %fd250;
	add.s32 	%r522, %r522, 4;
$L__BB0_53:
	and.b32  	%r313, %r18, 3;
	setp.eq.s32 	%p67, %r313, 0;
	@%p67 bra 	$L__BB0_57;
	add.s32 	%r314, %r522, %r21;
	mul.wide.u32 	%rd169, %r314, 8;
	add.s64 	%rd170, %rd52, %rd169;
	ld.f64 	%fd252, [%rd170];
	add.s32 	%r315, %r522, %r48;
	mul.wide.s32 	%rd171, %r315, 8;
	add.s64 	%rd17, %rd52, %rd171;
	ld.f64 	%fd253, [%rd17];
	st.f64 	[%rd170], %fd253;
	st.f64 	[%rd17], %fd252;
	and.b32  	%r316, %r18, 3;
	setp.eq.s32 	%p68, %r316, 1;
	@%p68 bra 	$L__BB0_57;
	cvt.u64.u32 	%rd172, %r21;
	cvt.u64.u32 	%rd173, %r522;
	add.s64 	%rd174, %rd173, %rd172;
	shl.b64 	%rd175, %rd174, 3;
	add.s64 	%rd18, %rd52, %rd175;
	ld.f64 	%fd254, [%rd18+8];
	ld.f64 	%fd255, [%rd17+8];
	st.f64 	[%rd18+8], %fd255;
	st.f64 	[%rd17+8], %fd254;
	and.b32  	%r317, %r18, 3;
	setp.eq.s32 	%p69, %r317, 2;
	@%p69 bra 	$L__BB0_57;
	ld.f64 	%fd256, [%rd18+16];
	ld.f64 	%fd257, [%rd17+16];
	st.f64 	[%rd18+16], %fd257;
	st.f64 	[%rd17+16], %fd256;
$L__BB0_57:
	ld.f64 	%fd258, [%rd16];
	mul.wide.s32 	%rd176, %r519, 8;
	add.s64 	%rd177, %rd56, %rd176;
	ld.f64 	%fd259, [%rd177];
	st.f64 	[%rd16], %fd259;
	st.f64 	[%rd177], %fd258;
	ld.f64 	%fd811, [%rd15];
$L__BB0_58:
	sub.s32 	%r58, 120, %r506;
	add.s32 	%r318, %r506, -105;
	setp.lt.u32 	%p70, %r318, 15;
	mov.u32 	%r527, %r506;
	@%p70 bra 	$L__BB0_61;
	and.b32  	%r59, %r58, -16;
	mov.b32 	%r526, 0;
	mov.u32 	%r527, %r506;
$L__BB0_60:
	.pragma "nounroll";
	add.s32 	%r320, %r527, %r21;
	mul.wide.u32 	%rd178, %r320, 8;
	add.s64 	%rd179, %rd52, %rd178;
	ld.f64 	%fd260, [%rd179];
	div.rn.f64 	%fd261, %fd260, %fd811;
	st.f64 	[%rd179], %fd261;
	ld.f64 	%fd262, [%rd179+8];
	div.rn.f64 	%fd263, %fd262, %fd811;
	st.f64 	[%rd179+8], %fd263;
	ld.f64 	%fd264, [%rd179+16];
	div.rn.f64 	%fd265, %fd264, %fd811;
	st.f64 	[%rd179+16], %fd265;
	ld.f64 	%fd266, [%rd179+24];
	div.rn.f64 	%fd267, %fd266, %fd811;
	st.f64 	[%rd179+24], %fd267;
	ld.f64 	%fd268, [%rd179+32];
	div.rn.f64 	%fd269, %fd268, %fd811;
	st.f64 	[%rd179+32], %fd269;
	ld.f64 	%fd270, [%rd179+40];
	div.rn.f64 	%fd271, %fd270, %fd811;
	st.f64 	[%rd179+40], %fd271;
	ld.f64 	%fd272, [%rd179+48];
	div.rn.f64 	%fd273, %fd272, %fd811;
	st.f64 	[%rd179+48], %fd273;
	ld.f64 	%fd274, [%rd179+56];
	div.rn.f64 	%fd275, %fd274, %fd811;
	st.f64 	[%rd179+56], %fd275;
	ld.f64 	%fd276, [%rd179+64];
	div.rn.f64 	%fd277, %fd276, %fd811;
	st.f64 	[%rd179+64], %fd277;
	ld.f64 	%fd278, [%rd179+72];
	div.rn.f64 	%fd279, %fd278, %fd811;
	st.f64 	[%rd179+72], %fd279;
	ld.f64 	%fd280, [%rd179+80];
	div.rn.f64 	%fd281, %fd280, %fd811;
	st.f64 	[%rd179+80], %fd281;
	ld.f64 	%fd282, [%rd179+88];
	div.rn.f64 	%fd283, %fd282, %fd811;
	st.f64 	[%rd179+88], %fd283;
	ld.f64 	%fd284, [%rd179+96];
	div.rn.f64 	%fd285, %fd284, %fd811;
	st.f64 	[%rd179+96], %fd285;
	ld.f64 	%fd286, [%rd179+104];
	div.rn.f64 	%fd287, %fd286, %fd811;
	st.f64 	[%rd179+104], %fd287;
	ld.f64 	%fd288, [%rd179+112];
	div.rn.f64 	%fd289, %fd288, %fd811;
	st.f64 	[%rd179+112], %fd289;
	ld.f64 	%fd290, [%rd179+120];
	div.rn.f64 	%fd291, %fd290, %fd811;
	st.f64 	[%rd179+120], %fd291;
	add.s32 	%r527, %r527, 16;
	add.s32 	%r526, %r526, 16;
	setp.ne.s32 	%p71, %r526, %r59;
	@%p71 bra 	$L__BB0_60;
$L__BB0_61:
	and.b32  	%r321, %r58, 15;
	setp.eq.s32 	%p72, %r321, 0;
	@%p72 bra 	$L__BB0_71;
	add.s32 	%r322, %r20, -1;
	setp.lt.u32 	%p73, %r322, 7;
	@%p73 bra 	$L__BB0_64;
	add.s32 	%r323, %r527, %r21;
	mul.wide.u32 	%rd180, %r323, 8;
	add.s64 	%rd181, %rd52, %rd180;
	ld.f64 	%fd292, [%rd181];
	div.rn.f64 	%fd293, %fd292, %fd811;
	st.f64 	[%rd181], %fd293;
	cvt.u64.u32 	%rd182, %r21;
	cvt.u64.u32 	%rd183, %r527;
	add.s64 	%rd184, %rd183, %rd182;
	shl.b64 	%rd185, %rd184, 3;
	add.s64 	%rd186, %rd52, %rd185;
	ld.f64 	%fd294, [%rd186+8];
	div.rn.f64 	%fd295, %fd294, %fd811;
	st.f64 	[%rd186+8], %fd295;
	ld.f64 	%fd296, [%rd186+16];
	div.rn.f64 	%fd297, %fd296, %fd811;
	st.f64 	[%rd186+16], %fd297;
	ld.f64 	%fd298, [%rd186+24];
	div.rn.f64 	%fd299, %fd298, %fd811;
	st.f64 	[%rd186+24], %fd299;
	ld.f64 	%fd300, [%rd186+32];
	div.rn.f64 	%fd301, %fd300, %fd811;
	st.f64 	[%rd186+32], %fd301;
	ld.f64 	%fd302, [%rd186+40];
	div.rn.f64 	%fd303, %fd302, %fd811;
	st.f64 	[%rd186+40], %fd303;
	ld.f64 	%fd304, [%rd186+48];
	div.rn.f64 	%fd305, %fd304, %fd811;
	st.f64 	[%rd186+48], %fd305;
	ld.f64 	%fd306, [%rd186+56];
	div.rn.f64 	%fd307, %fd306, %fd811;
	st.f64 	[%rd186+56], %fd307;
	add.s32 	%r527, %r527, 8;
$L__BB0_64:
	and.b32  	%r324, %r20, 7;
	setp.eq.s32 	%p74, %r324, 0;
	@%p74 bra 	$L__BB0_71;
	setp.lt.u32 	%p75, %r19, 3;
	@%p75 bra 	$L__BB0_67;
	add.s32 	%r325, %r527, %r21;
	mul.wide.u32 	%rd187, %r325, 8;
	add.s64 	%rd188, %rd52, %rd187;
	ld.f64 	%fd308, [%rd188];
	div.rn.f64 	%fd309, %fd308, %fd811;
	st.f64 	[%rd188], %fd309;
	cvt.u64.u32 	%rd189, %r21;
	cvt.u64.u32 	%rd190, %r527;
	add.s64 	%rd191, %rd190, %rd189;
	shl.b64 	%rd192, %rd191, 3;
	add.s64 	%rd193, %rd52, %rd192;
	ld.f64 	%fd310, [%rd193+8];
	div.rn.f64 	%fd311, %fd310, %fd811;
	st.f64 	[%rd193+8], %fd311;
	ld.f64 	%fd312, [%rd193+16];
	div.rn.f64 	%fd313, %fd312, %fd811;
	st.f64 	[%rd193+16], %fd313;
	ld.f64 	%fd314, [%rd193+24];
	div.rn.f64 	%fd315, %fd314, %fd811;
	st.f64 	[%rd193+24], %fd315;
	add.s32 	%r527, %r527, 4;
$L__BB0_67:
	and.b32  	%r326, %r18, 3;
	setp.eq.s32 	%p76, %r326, 0;
	@%p76 bra 	$L__BB0_71;
	add.s32 	%r327, %r527, %r21;
	mul.wide.u32 	%rd194, %r327, 8;
	add.s64 	%rd195, %rd52, %rd194;
	ld.f64 	%fd316, [%rd195];
	div.rn.f64 	%fd317, %fd316, %fd811;
	st.f64 	[%rd195], %fd317;
	setp.eq.s32 	%p77, %r326, 1;
	@%p77 bra 	$L__BB0_71;
	cvt.u64.u32 	%rd196, %r21;
	cvt.u64.u32 	%rd197, %r527;
	add.s64 	%rd198, %rd197, %rd196;
	shl.b64 	%rd199, %rd198, 3;
	add.s64 	%rd19, %rd52, %rd199;
	ld.f64 	%fd318, [%rd19+8];
	div.rn.f64 	%fd319, %fd318, %fd811;
	st.f64 	[%rd19+8], %fd319;
	setp.eq.s32 	%p78, %r326, 2;
	@%p78 bra 	$L__BB0_71;
	ld.f64 	%fd320, [%rd19+16];
	div.rn.f64 	%fd321, %fd320, %fd811;
	st.f64 	[%rd19+16], %fd321;
$L__BB0_71:
	ld.f64 	%fd322, [%rd16];
	div.rn.f64 	%fd323, %fd322, %fd811;
	st.f64 	[%rd16], %fd323;
	and.b32  	%r69, %r58, 7;
	and.b32  	%r70, %r58, -8;
	and.b32  	%r71, %r18, 3;
	mov.b32 	%r530, 0;
$L__BB0_72:
	setp.eq.s32 	%p79, %r530, %r506;
	@%p79 bra 	$L__BB0_86;
	mul.lo.s32 	%r73, %r530, 120;
	add.s32 	%r331, %r73, %r506;
	mul.wide.u32 	%rd200, %r331, 8;
	add.s64 	%rd201, %rd52, %rd200;
	ld.f64 	%fd23, [%rd201];
	abs.f64 	%fd324, %fd23;
	setp.leu.f64 	%p80, %fd324, 0d3BC79CA10C924223;
	@%p80 bra 	$L__BB0_86;
	add.s32 	%r332, %r506, -113;
	setp.lt.u32 	%p81, %r332, 7;
	mov.u32 	%r533, %r506;
	@%p81 bra 	$L__BB0_77;
	mov.b32 	%r532, 0;
	mov.u32 	%r533, %r506;
$L__BB0_76:
	.pragma "nounroll";
	add.s32 	%r334, %r533, %r21;
	mul.wide.u32 	%rd202, %r334, 8;
	add.s64 	%rd203, %rd52, %rd202;
	ld.f64 	%fd325, [%rd203];
	mul.f64 	%fd326, %fd23, %fd325;
	add.s32 	%r335, %r533, %r73;
	mul.wide.u32 	%rd204, %r335, 8;
	add.s64 	%rd205, %rd52, %rd204;
	ld.f64 	%fd327, [%rd205];
	sub.f64 	%fd328, %fd327, %fd326;
	st.f64 	[%rd205], %fd328;
	ld.f64 	%fd329, [%rd203+8];
	mul.f64 	%fd330, %fd23, %fd329;
	ld.f64 	%fd331, [%rd205+8];
	sub.f64 	%fd332, %fd331, %fd330;
	st.f64 	[%rd205+8], %fd332;
	ld.f64 	%fd333, [%rd203+16];
	mul.f64 	%fd334, %fd23, %fd333;
	ld.f64 	%fd335, [%rd205+16];
	sub.f64 	%fd336, %fd335, %fd334;
	st.f64 	[%rd205+16], %fd336;
	ld.f64 	%fd337, [%rd203+24];
	mul.f64 	%fd338, %fd23, %fd337;
	ld.f64 	%fd339, [%rd205+24];
	sub.f64 	%fd340, %fd339, %fd338;
	st.f64 	[%rd205+24], %fd340;
	ld.f64 	%fd341, [%rd203+32];
	mul.f64 	%fd342, %fd23, %fd341;
	ld.f64 	%fd343, [%rd205+32];
	sub.f64 	%fd344, %fd343, %fd342;
	st.f64 	[%rd205+32], %fd344;
	ld.f64 	%fd345, [%rd203+40];
	mul.f64 	%fd346, %fd23, %fd345;
	ld.f64 	%fd347, [%rd205+40];
	sub.f64 	%fd348, %fd347, %fd346;
	st.f64 	[%rd205+40], %fd348;
	ld.f64 	%fd349, [%rd203+48];
	mul.f64 	%fd350, %fd23, %fd349;
	ld.f64 	%fd351, [%rd205+48];
	sub.f64 	%fd352, %fd351, %fd350;
	st.f64 	[%rd205+48], %fd352;
	ld.f64 	%fd353, [%rd203+56];
	mul.f64 	%fd354, %fd23, %fd353;
	ld.f64 	%fd355, [%rd205+56];
	sub.f64 	%fd356, %fd355, %fd354;
	st.f64 	[%rd205+56], %fd356;
	add.s32 	%r533, %r533, 8;
	add.s32 	%r532, %r532, 8;
	setp.eq.s32 	%p82, %r532, %r70;
	@%p82 bra 	$L__BB0_77;
	bra.uni 	$L__BB0_76;
$L__BB0_77:
	setp.eq.s32 	%p83, %r69, 0;
	@%p83 bra 	$L__BB0_85;
	setp.lt.u32 	%p84, %r19, 3;
	@%p84 bra 	$L__BB0_80;
	add.s32 	%r336, %r533, %r21;
	mul.wide.u32 	%rd206, %r336, 8;
	add.s64 	%rd207, %rd52, %rd206;
	ld.f64 	%fd357, [%rd207];
	mul.f64 	%fd358, %fd23, %fd357;
	add.s32 	%r337, %r533, %r73;
	mul.wide.u32 	%rd208, %r337, 8;
	add.s64 	%rd209, %rd52, %rd208;
	ld.f64 	%fd359, [%rd209];
	sub.f64 	%fd360, %fd359, %fd358;
	st.f64 	[%rd209], %fd360;
	cvt.u64.u32 	%rd210, %r21;
	cvt.u64.u32 	%rd211, %r533;
	add.s64 	%rd212, %rd211, %rd210;
	shl.b64 	%rd213, %rd212, 3;
	add.s64 	%rd214, %rd52, %rd213;
	ld.f64 	%fd361, [%rd214+8];
	mul.f64 	%fd362, %fd23, %fd361;
	cvt.u64.u32 	%rd215, %r73;
	add.s64 	%rd216, %rd211, %rd215;
	shl.b64 	%rd217, %rd216, 3;
	add.s64 	%rd218, %rd52, %rd217;
	ld.f64 	%fd363, [%rd218+8];
	sub.f64 	%fd364, %fd363, %fd362;
	st.f64 	[%rd218+8], %fd364;
	ld.f64 	%fd365, [%rd214+16];
	mul.f64 	%fd366, %fd23, %fd365;
	ld.f64 	%fd367, [%rd218+16];
	sub.f64 	%fd368, %fd367, %fd366;
	st.f64 	[%rd218+16], %fd368;
	ld.f64 	%fd369, [%rd214+24];
	mul.f64 	%fd370, %fd23, %fd369;
	ld.f64 	%fd371, [%rd218+24];
	sub.f64 	%fd372, %fd371, %fd370;
	st.f64 	[%rd218+24], %fd372;
	add.s32 	%r533, %r533, 4;
$L__BB0_80:
	setp.eq.s32 	%p85, %r71, 0;
	@%p85 bra 	$L__BB0_85;
	and.b16  	%rs20, %rs31, 3;
	setp.eq.s16 	%p86, %rs20, 3;
	@%p86 bra 	$L__BB0_83;
	add.s32 	%r338, %r533, %r21;
	mul.wide.u32 	%rd219, %r338, 8;
	add.s64 	%rd220, %rd52, %rd219;
	ld.f64 	%fd373, [%rd220];
	mul.f64 	%fd374, %fd23, %fd373;
	add.s32 	%r339, %r533, %r73;
	mul.wide.u32 	%rd221, %r339, 8;
	add.s64 	%rd222, %rd52, %rd221;
	ld.f64 	%fd375, [%rd222];
	sub.f64 	%fd376, %fd375, %fd374;
	st.f64 	[%rd222], %fd376;
	cvt.u64.u32 	%rd223, %r21;
	cvt.u64.u32 	%rd224, %r533;
	add.s64 	%rd225, %rd224, %rd223;
	shl.b64 	%rd226, %rd225, 3;
	add.s64 	%rd227, %rd52, %rd226;
	ld.f64 	%fd377, [%rd227+8];
	mul.f64 	%fd378, %fd23, %fd377;
	cvt.u64.u32 	%rd228, %r73;
	add.s64 	%rd229, %rd224, %rd228;
	shl.b64 	%rd230, %rd229, 3;
	add.s64 	%rd231, %rd52, %rd230;
	ld.f64 	%fd379, [%rd231+8];
	sub.f64 	%fd380, %fd379, %fd378;
	st.f64 	[%rd231+8], %fd380;
	add.s32 	%r533, %r533, 2;
$L__BB0_83:
	and.b16  	%rs21, %rs31, 1;
	setp.eq.b16 	%p87, %rs21, 1;
	not.pred 	%p88, %p87;
	@%p88 bra 	$L__BB0_85;
	add.s32 	%r340, %r533, %r21;
	mul.wide.u32 	%rd232, %r340, 8;
	add.s64 	%rd233, %rd52, %rd232;
	ld.f64 	%fd381, [%rd233];
	mul.f64 	%fd382, %fd23, %fd381;
	add.s32 	%r341, %r533, %r73;
	mul.wide.u32 	%rd234, %r341, 8;
	add.s64 	%rd235, %rd52, %rd234;
	ld.f64 	%fd383, [%rd235];
	sub.f64 	%fd384, %fd383, %fd382;
	st.f64 	[%rd235], %fd384;
$L__BB0_85:
	ld.f64 	%fd385, [%rd16];
	mul.f64 	%fd386, %fd23, %fd385;
	mul.wide.u32 	%rd236, %r530, 8;
	add.s64 	%rd237, %rd56, %rd236;
	ld.f64 	%fd387, [%rd237];
	sub.f64 	%fd388, %fd387, %fd386;
	st.f64 	[%rd237], %fd388;
$L__BB0_86:
	add.s32 	%r530, %r530, 1;
	setp.eq.s32 	%p89, %r530, 120;
	@%p89 bra 	$L__BB0_87;
	bra.uni 	$L__BB0_72;
$L__BB0_87:
	add.s32 	%r506, %r506, 1;
	setp.ne.s32 	%p90, %r506, 120;
	add.s16 	%rs33, %rs33, 1;
	add.s16 	%rs32, %rs32, 1;
	add.s16 	%rs31, %rs31, 1;
	@%p90 bra 	$L__BB0_28;
$L__BB0_88:
	mov.b32 	%r536, 0;
$L__BB0_89:
	mul.wide.u32 	%rd238, %r536, 8;
	add.s64 	%rd239, %rd56, %rd238;
	ld.f64 	%fd389, [%rd239];
	mul.wide.u32 	%rd240, %r500, 8;
	mov.u64 	%rd241, cram16_alpha_re;
	add.s64 	%rd242, %rd241, %rd240;
	ld.const.f64 	%fd390, [%rd242];
	mul.f64 	%fd391, %fd390, %fd389;
	ld.f64 	%fd392, [%rd239+480];
	mov.u64 	%rd243, cram16_alpha_im;
	add.s64 	%rd244, %rd243, %rd240;
	ld.const.f64 	%fd393, [%rd244];
	mul.f64 	%fd394, %fd393, %fd392;
	sub.f64 	%fd395, %fd391, %fd394;
	add.s64 	%rd245, %rd58, %rd238;
	ld.f64 	%fd396, [%rd245];
	fma.rn.f64 	%fd397, %fd395, 0d4000000000000000, %fd396;
	st.f64 	[%rd245], %fd397;
	ld.f64 	%fd398, [%rd239+8];
	mul.f64 	%fd399, %fd390, %fd398;
	ld.f64 	%fd400, [%rd239+488];
	mul.f64 	%fd401, %fd393, %fd400;
	sub.f64 	%fd402, %fd399, %fd401;
	ld.f64 	%fd403, [%rd245+8];
	fma.rn.f64 	%fd404, %fd402, 0d4000000000000000, %fd403;
	st.f64 	[%rd245+8], %fd404;
	ld.f64 	%fd405, [%rd239+16];
	mul.f64 	%fd406, %fd390, %fd405;
	ld.f64 	%fd407, [%rd239+496];
	mul.f64 	%fd408, %fd393, %fd407;
	sub.f64 	%fd409, %fd406, %fd408;
	ld.f64 	%fd410, [%rd245+16];
	fma.rn.f64 	%fd411, %fd409, 0d4000000000000000, %fd410;
	st.f64 	[%rd245+16], %fd411;
	ld.f64 	%fd412, [%rd239+24];
	mul.f64 	%fd413, %fd390, %fd412;
	ld.f64 	%fd414, [%rd239+504];
	mul.f64 	%fd415, %fd393, %fd414;
	sub.f64 	%fd416, %fd413, %fd415;
	ld.f64 	%fd417, [%rd245+24];
	fma.rn.f64 	%fd418, %fd416, 0d4000000000000000, %fd417;
	st.f64 	[%rd245+24], %fd418;
	add.s32 	%r536, %r536, 4;
	setp.ne.s32 	%p91, %r536, 60;
	@%p91 bra 	$L__BB0_89;
	add.s32 	%r500, %r500, 1;
	setp.ne.s32 	%p92, %r500, 8;
	@%p92 bra 	$L__BB0_17;
	ld.const.f64 	%fd24, [CRAM16_ALPHA0];
	add.s64 	%rd448, %rd58, 16;
	mov.b32 	%r537, 0;
$L__BB0_92:
	ld.f64 	%fd419, [%rd448+-16];
	mul.f64 	%fd420, %fd419, %fd24;
	cvt.rn.f32.f64 	%f82, %fd420;
	st.global.f32 	[%rd447+-8], %f82;
	ld.f64 	%fd421, [%rd448+-8];
	mul.f64 	%fd422, %fd421, %fd24;
	cvt.rn.f32.f64 	%f83, %fd422;
	st.global.f32 	[%rd447+-4], %f83;
	ld.f64 	%fd423, [%rd448];
	mul.f64 	%fd424, %fd423, %fd24;
	cvt.rn.f32.f64 	%f84, %fd424;
	st.global.f32 	[%rd447], %f84;
	ld.f64 	%fd425, [%rd448+8];
	mul.f64 	%fd426, %fd425, %fd24;
	cvt.rn.f32.f64 	%f85, %fd426;
	st.global.f32 	[%rd447+4], %f85;
	add.s32 	%r537, %r537, 4;
	add.s64 	%rd448, %rd448, 32;
	add.s64 	%rd447, %rd447, 16;
	setp.ne.s32 	%p93, %r537, 60;
	@%p93 bra 	$L__BB0_92;
	{ // callseq 5, 0
	.param .b64 param0;
	st.param.b64 	[param0], %rd51;
	call.uni 
	free, 
	(
	param0
	);
	} // callseq 5
	{ // callseq 6, 0
	.param .b64 param0;
	st.param.b64 	[param0], %rd52;
	call.uni 
	free, 
	(
	param0
	);
	} // callseq 6
	{ // callseq 7, 0
	.param .b64 param0;
	st.param.b64 	[param0], %rd54;
	call.uni 
	free, 
	(
	param0
	);
	} // callseq 7
	{ // callseq 8, 0
	.param .b64 param0;
	st.param.b64 	[param0], %rd56;
	call.uni 
	free, 
	(
	param0
	);
	} // callseq 8
	{ // callseq 9, 0
	.param .b64 param0;
	st.param.b64 	[param0], %rd58;
	call.uni 
	free, 
	(
	param0
	);
	} // callseq 9
$L__BB0_94:
	ld.param.u64 	%rd445, [_Z16test_cram_kernelPfS_fS_S__param_4];
	ld.param.u64 	%rd444, [_Z16test_cram_kernelPfS_fS_S__param_1];
	cvta.to.global.u64 	%rd246, %rd444;
	ld.global.f32 	%f86, [%rd246];
	cvta.to.global.u64 	%rd25, %rd445;
	st.global.f32 	[%rd25], %f86;
	ld.global.f32 	%f87, [%rd246+4];
	st.global.f32 	[%rd25+4], %f87;
	ld.global.f32 	%f88, [%rd246+8];
	add.s64 	%rd450, %rd25, 8;
	st.global.f32 	[%rd25+8], %f88;
	ld.global.f32 	%f89, [%rd246+12];
	st.global.f32 	[%rd25+12], %f89;
	ld.global.f32 	%f90, [%rd246+16];
	st.global.f32 	[%rd25+16], %f90;
	ld.global.f32 	%f91, [%rd246+20];
	st.global.f32 	[%rd25+20], %f91;
	ld.global.f32 	%f92, [%rd246+24];
	st.global.f32 	[%rd25+24], %f92;
	ld.global.f32 	%f93, [%rd246+28];
	st.global.f32 	[%rd25+28], %f93;
	ld.global.f32 	%f94, [%rd246+32];
	st.global.f32 	[%rd25+32], %f94;
	ld.global.f32 	%f95, [%rd246+36];
	st.global.f32 	[%rd25+36], %f95;
	ld.global.f32 	%f96, [%rd246+40];
	st.global.f32 	[%rd25+40], %f96;
	ld.global.f32 	%f97, [%rd246+44];
	st.global.f32 	[%rd25+44], %f97;
	ld.global.f32 	%f98, [%rd246+48];
	st.global.f32 	[%rd25+48], %f98;
	ld.global.f32 	%f99, [%rd246+52];
	st.global.f32 	[%rd25+52], %f99;
	ld.global.f32 	%f100, [%rd246+56];
	st.global.f32 	[%rd25+56], %f100;
	ld.global.f32 	%f101, [%rd246+60];
	st.global.f32 	[%rd25+60], %f101;
	ld.global.f32 	%f102, [%rd246+64];
	st.global.f32 	[%rd25+64], %f102;
	ld.global.f32 	%f103, [%rd246+68];
	st.global.f32 	[%rd25+68], %f103;
	ld.global.f32 	%f104, [%rd246+72];
	st.global.f32 	[%rd25+72], %f104;
	ld.global.f32 	%f105, [%rd246+76];
	st.global.f32 	[%rd25+76], %f105;
	ld.global.f32 	%f106, [%rd246+80];
	st.global.f32 	[%rd25+80], %f106;
	ld.global.f32 	%f107, [%rd246+84];
	st.global.f32 	[%rd25+84], %f107;
	ld.global.f32 	%f108, [%rd246+88];
	st.global.f32 	[%rd25+88], %f108;
	ld.global.f32 	%f109, [%rd246+92];
	st.global.f32 	[%rd25+92], %f109;
	ld.global.f32 	%f110, [%rd246+96];
	st.global.f32 	[%rd25+96], %f110;
	ld.global.f32 	%f111, [%rd246+100];
	st.global.f32 	[%rd25+100], %f111;
	ld.global.f32 	%f112, [%rd246+104];
	st.global.f32 	[%rd25+104], %f112;
	ld.global.f32 	%f113, [%rd246+108];
	st.global.f32 	[%rd25+108], %f113;
	ld.global.f32 	%f114, [%rd246+112];
	st.global.f32 	[%rd25+112], %f114;
	ld.global.f32 	%f115, [%rd246+116];
	st.global.f32 	[%rd25+116], %f115;
	ld.global.f32 	%f116, [%rd246+120];
	st.global.f32 	[%rd25+120], %f116;
	ld.global.f32 	%f117, [%rd246+124];
	st.global.f32 	[%rd25+124], %f117;
	ld.global.f32 	%f118, [%rd246+128];
	st.global.f32 	[%rd25+128], %f118;
	ld.global.f32 	%f119, [%rd246+132];
	st.global.f32 	[%rd25+132], %f119;
	ld.global.f32 	%f120, [%rd246+136];
	st.global.f32 	[%rd25+136], %f120;
	ld.global.f32 	%f121, [%rd246+140];
	st.global.f32 	[%rd25+140], %f121;
	ld.global.f32 	%f122, [%rd246+144];
	st.global.f32 	[%rd25+144], %f122;
	ld.global.f32 	%f123, [%rd246+148];
	st.global.f32 	[%rd25+148], %f123;
	ld.global.f32 	%f124, [%rd246+152];
	st.global.f32 	[%rd25+152], %f124;
	ld.global.f32 	%f125, [%rd246+156];
	st.global.f32 	[%rd25+156], %f125;
	ld.global.f32 	%f126, [%rd246+160];
	st.global.f32 	[%rd25+160], %f126;
	ld.global.f32 	%f127, [%rd246+164];
	st.global.f32 	[%rd25+164], %f127;
	ld.global.f32 	%f128, [%rd246+168];
	st.global.f32 	[%rd25+168], %f128;
	ld.global.f32 	%f129, [%rd246+172];
	st.global.f32 	[%rd25+172], %f129;
	ld.global.f32 	%f130, [%rd246+176];
	st.global.f32 	[%rd25+176], %f130;
	ld.global.f32 	%f131, [%rd246+180];
	st.global.f32 	[%rd25+180], %f131;
	ld.global.f32 	%f132, [%rd246+184];
	st.global.f32 	[%rd25+184], %f132;
	ld.global.f32 	%f133, [%rd246+188];
	st.global.f32 	[%rd25+188], %f133;
	ld.global.f32 	%f134, [%rd246+192];
	st.global.f32 	[%rd25+192], %f134;
	ld.global.f32 	%f135, [%rd246+196];
	st.global.f32 	[%rd25+196], %f135;
	ld.global.f32 	%f136, [%rd246+200];
	st.global.f32 	[%rd25+200], %f136;
	ld.global.f32 	%f137, [%rd246+204];
	st.global.f32 	[%rd25+204], %f137;
	ld.global.f32 	%f138, [%rd246+208];
	st.global.f32 	[%rd25+208], %f138;
	ld.global.f32 	%f139, [%rd246+212];
	st.global.f32 	[%rd25+212], %f139;
	ld.global.f32 	%f140, [%rd246+216];
	st.global.f32 	[%rd25+216], %f140;
	ld.global.f32 	%f141, [%rd246+220];
	st.global.f32 	[%rd25+220], %f141;
	ld.global.f32 	%f142, [%rd246+224];
	st.global.f32 	[%rd25+224], %f142;
	ld.global.f32 	%f143, [%rd246+228];
	st.global.f32 	[%rd25+228], %f143;
	ld.global.f32 	%f144, [%rd246+232];
	st.global.f32 	[%rd25+232], %f144;
	ld.global.f32 	%f145, [%rd246+236];
	st.global.f32 	[%rd25+236], %f145;
	{ // callseq 15, 0
	.param .b64 param0;
	st.param.b64 	[param0], 28800;
	.param .b64 retval0;
	call.uni (retval0), 
	malloc, 
	(
	param0
	);
	ld.param.b64 	%rd247, [retval0];
	} // callseq 15
	{ // callseq 16, 0
	.param .b64 param0;
	st.param.b64 	[param0], 115200;
	.param .b64 retval0;
	call.uni (retval0), 
	malloc, 
	(
	param0
	);
	ld.param.b64 	%rd248, [retval0];
	} // callseq 16
	{ // callseq 17, 0
	.param .b64 param0;
	st.param.b64 	[param0], 960;
	.param .b64 retval0;
	call.uni (retval0), 
	malloc, 
	(
	param0
	);
	ld.param.b64 	%rd250, [retval0];
	} // callseq 17
	{ // callseq 18, 0
	.param .b64 param0;
	st.param.b64 	[param0], 960;
	.param .b64 retval0;
	call.uni (retval0), 
	malloc, 
	(
	param0
	);
	ld.param.b64 	%rd252, [retval0];
	} // callseq 18
	{ // callseq 19, 0
	.param .b64 param0;
	st.param.b64 	[param0], 480;
	.param .b64 retval0;
	call.uni (retval0), 
	malloc, 
	(
	param0
	);
	ld.param.b64 	%rd254, [retval0];
	} // callseq 19
	setp.ne.s64 	%p99, %rd247, 0;
	setp.ne.s64 	%p100, %rd248, 0;
	and.pred  	%p101, %p99, %p100;
	setp.ne.s64 	%p102, %rd250, 0;
	and.pred  	%p103, %p101, %p102;
	setp.ne.s64 	%p104, %rd252, 0;
	and.pred  	%p105, %p103, %p104;
	setp.ne.s64 	%p106, %rd254, 0;
	and.pred  	%p107, %p105, %p106;
	@%p107 bra 	$L__BB0_105;
	setp.eq.s64 	%p191, %rd247, 0;
	@%p191 bra 	$L__BB0_97;
	{ // callseq 25, 0
	.param .b64 param0;
	st.param.b64 	[param0], %rd247;
	call.uni 
	free, 
	(
	param0
	);
	} // callseq 25
$L__BB0_97:
	setp.eq.s64 	%p192, %rd248, 0;
	@%p192 bra 	$L__BB0_99;
	{ // callseq 26, 0
	.param .b64 param0;
	st.param.b64 	[param0], %rd248;
	call.uni 
	free, 
	(
	param0
	);
	} // callseq 26
$L__BB0_99:
	setp.eq.s64 	%p193, %rd250, 0;
	@%p193 bra 	$L__BB0_101;
	{ // callseq 27, 0
	.param .b64 param0;
	st.param.b64 	[param0], %rd250;
	call.uni 
	free, 
	(
	param0
	);
	} // callseq 27
$L__BB0_101:
	setp.eq.s64 	%p194, %rd252, 0;
	@%p194 bra 	$L__BB0_103;
	{ // callseq 28, 0
	.param .b64 param0;
	st.param.b64 	[param0], %rd252;
	call.uni 
	free, 
	(
	param0
	);
	} // callseq 28
$L__BB0_103:
	setp.eq.s64 	%p195, %rd254, 0;
	@%p195 bra 	$L__BB0_187;
	{ // callseq 29, 0
	.param .b64 param0;
	st.param.b64 	[param0], %rd254;
	call.uni 
	free, 
	(
	param0
	);
	} // callseq 29
	bra.uni 	$L__BB0_187;
$L__BB0_105:
	mov.b32 	%r538, 0;
$L__BB0_106:
	mul.wide.u32 	%rd256, %r538, 4;
	add.s64 	%rd257, %rd25, %rd256;
	ld.global.f32 	%f146, [%rd257];
	cvt.f64.f32 	%fd427, %f146;
	mul.wide.u32 	%rd258, %r538, 8;
	add.s64 	%rd259, %rd254, %rd258;
	st.f64 	[%rd259], %fd427;
	ld.global.f32 	%f147, [%rd257+4];
	cvt.f64.f32 	%fd428, %f147;
	st.f64 	[%rd259+8], %fd428;
	ld.global.f32 	%f148, [%rd257+8];
	cvt.f64.f32 	%fd429, %f148;
	st.f64 	[%rd259+16], %fd429;
	ld.global.f32 	%f149, [%rd257+12];
	cvt.f64.f32 	%fd430, %f149;
	st.f64 	[%rd259+24], %fd430;
	add.s32 	%r538, %r538, 4;
	setp.ne.s32 	%p108, %r538, 60;
	@%p108 bra 	$L__BB0_106;
	ld.param.f32 	%f171, [_Z16test_cram_kernelPfS_fS_S__param_2];
	cvt.f64.f32 	%fd25, %f171;
	mov.b32 	%r539, 0;
$L__BB0_108:
	ld.param.u64 	%rd443, [_Z16test_cram_kernelPfS_fS_S__param_0];
	cvta.to.global.u64 	%rd260, %rd443;
	mul.wide.u32 	%rd261, %r539, 4;
	add.s64 	%rd262, %rd260, %rd261;
	ld.global.f32 	%f150, [%rd262];
	cvt.f64.f32 	%fd431, %f150;
	mul.f64 	%fd432, %fd25, %fd431;
	mul.wide.u32 	%rd263, %r539, 8;
	add.s64 	%rd264, %rd247, %rd263;
	st.f64 	[%rd264], %fd432;
	ld.global.f32 	%f151, [%rd262+4];
	cvt.f64.f32 	%fd433, %f151;
	mul.f64 	%fd434, %fd25, %fd433;
	st.f64 	[%rd264+8], %fd434;
	ld.global.f32 	%f152, [%rd262+8];
	cvt.f64.f32 	%fd435, %f152;
	mul.f64 	%fd436, %fd25, %fd435;
	st.f64 	[%rd264+16], %fd436;
	ld.global.f32 	%f153, [%rd262+12];
	cvt.f64.f32 	%fd437, %f153;
	mul.f64 	%fd438, %fd25, %fd437;
	st.f64 	[%rd264+24], %fd438;
	ld.global.f32 	%f154, [%rd262+16];
	cvt.f64.f32 	%fd439, %f154;
	mul.f64 	%fd440, %fd25, %fd439;
	st.f64 	[%rd264+32], %fd440;
	ld.global.f32 	%f155, [%rd262+20];
	cvt.f64.f32 	%fd441, %f155;
	mul.f64 	%fd442, %fd25, %fd441;
	st.f64 	[%rd264+40], %fd442;
	ld.global.f32 	%f156, [%rd262+24];
	cvt.f64.f32 	%fd443, %f156;
	mul.f64 	%fd444, %fd25, %fd443;
	st.f64 	[%rd264+48], %fd444;
	ld.global.f32 	%f157, [%rd262+28];
	cvt.f64.f32 	%fd445, %f157;
	mul.f64 	%fd446, %fd25, %fd445;
	st.f64 	[%rd264+56], %fd446;
	ld.global.f32 	%f158, [%rd262+32];
	cvt.f64.f32 	%fd447, %f158;
	mul.f64 	%fd448, %fd25, %fd447;
	st.f64 	[%rd264+64], %fd448;
	ld.global.f32 	%f159, [%rd262+36];
	cvt.f64.f32 	%fd449, %f159;
	mul.f64 	%fd450, %fd25, %fd449;
	st.f64 	[%rd264+72], %fd450;
	ld.global.f32 	%f160, [%rd262+40];
	cvt.f64.f32 	%fd451, %f160;
	mul.f64 	%fd452, %fd25, %fd451;
	st.f64 	[%rd264+80], %fd452;
	ld.global.f32 	%f161, [%rd262+44];
	cvt.f64.f32 	%fd453, %f161;
	mul.f64 	%fd454, %fd25, %fd453;
	st.f64 	[%rd264+88], %fd454;
	ld.global.f32 	%f162, [%rd262+48];
	cvt.f64.f32 	%fd455, %f162;
	mul.f64 	%fd456, %fd25, %fd455;
	st.f64 	[%rd264+96], %fd456;
	ld.global.f32 	%f163, [%rd262+52];
	cvt.f64.f32 	%fd457, %f163;
	mul.f64 	%fd458, %fd25, %fd457;
	st.f64 	[%rd264+104], %fd458;
	ld.global.f32 	%f164, [%rd262+56];
	cvt.f64.f32 	%fd459, %f164;
	mul.f64 	%fd460, %fd25, %fd459;
	st.f64 	[%rd264+112], %fd460;
	ld.global.f32 	%f165, [%rd262+60];
	cvt.f64.f32 	%fd461, %f165;
	mul.f64 	%fd462, %fd25, %fd461;
	st.f64 	[%rd264+120], %fd462;
	add.s32 	%r539, %r539, 16;
	setp.ne.s32 	%p109, %r539, 3600;
	@%p109 bra 	$L__BB0_108;
	mov.b32 	%r540, 0;
	add.s64 	%rd34, %rd248, 128;
	mov.u64 	%rd266, cram48_theta_re;
	mov.u64 	%rd268, cram48_theta_im;
$L__BB0_110:
	mul.wide.u32 	%rd265, %r540, 8;
	add.s64 	%rd267, %rd266, %rd265;
	ld.const.f64 	%fd26, [%rd267];
	add.s64 	%rd269, %rd268, %rd265;
	ld.const.f64 	%fd27, [%rd269];
	mov.u64 	%rd270, cram48_alpha_re;
	add.s64 	%rd271, %rd270, %rd265;
	ld.const.f64 	%fd28, [%rd271];
	mov.b32 	%r541, 0;
	mov.u64 	%rd449, %rd34;
$L__BB0_111:
	mov.b64 	%rd272, 0;
	st.u64 	[%rd449+-128], %rd272;
	st.u64 	[%rd449+-120], %rd272;
	st.u64 	[%rd449+-112], %rd272;
	st.u64 	[%rd449+-104], %rd272;
	st.u64 	[%rd449+-96], %rd272;
	st.u64 	[%rd449+-88], %rd272;
	st.u64 	[%rd449+-80], %rd272;
	st.u64 	[%rd449+-72], %rd272;
	st.u64 	[%rd449+-64], %rd272;
	st.u64 	[%rd449+-56], %rd272;
	st.u64 	[%rd449+-48], %rd272;
	st.u64 	[%rd449+-40], %rd272;
	st.u64 	[%rd449+-32], %rd272;
	st.u64 	[%rd449+-24], %rd272;
	st.u64 	[%rd449+-16], %rd272;
	st.u64 	[%rd449+-8], %rd272;
	st.u64 	[%rd449], %rd272;
	st.u64 	[%rd449+8], %rd272;
	st.u64 	[%rd449+16], %rd272;
	st.u64 	[%rd449+24], %rd272;
	st.u64 	[%rd449+32], %rd272;
	st.u64 	[%rd449+40], %rd272;
	st.u64 	[%rd449+48], %rd272;
	st.u64 	[%rd449+56], %rd272;
	st.u64 	[%rd449+64], %rd272;
	st.u64 	[%rd449+72], %rd272;
	st.u64 	[%rd449+80], %rd272;
	st.u64 	[%rd449+88], %rd272;
	st.u64 	[%rd449+96], %rd272;
	st.u64 	[%rd449+104], %rd272;
	st.u64 	[%rd449+112], %rd272;
	st.u64 	[%rd449+120], %rd272;
	add.s32 	%r541, %r541, 32;
	add.s64 	%rd449, %rd449, 256;
	setp.ne.s32 	%p110, %r541, 14400;
	@%p110 bra 	$L__BB0_111;
	neg.f64 	%fd29, %fd27;
	mov.b32 	%r542, 0;
$L__BB0_113:
	mul.lo.s32 	%r98, %r542, 60;
	mov.b32 	%r543, 0;
$L__BB0_114:
	add.s32 	%r350, %r543, %r98;
	mul.wide.u32 	%rd273, %r350, 8;
	add.s64 	%rd274, %rd247, %rd273;
	ld.f64 	%fd463, [%rd274];
	add.s32 	%r351, %r350, %r98;
	mul.wide.u32 	%rd275, %r351, 8;
	add.s64 	%rd276, %rd248, %rd275;
	st.f64 	[%rd276], %fd463;
	st.f64 	[%rd276+58080], %fd463;
	ld.f64 	%fd464, [%rd274+8];
	st.f64 	[%rd276+8], %fd464;
	st.f64 	[%rd276+58088], %fd464;
	ld.f64 	%fd465, [%rd274+16];
	st.f64 	[%rd276+16], %fd465;
	st.f64 	[%rd276+58096], %fd465;
	ld.f64 	%fd466, [%rd274+24];
	st.f64 	[%rd276+24], %fd466;
	st.f64 	[%rd276+58104], %fd466;
	add.s32 	%r543, %r543, 4;
	setp.ne.s32 	%p111, %r543, 60;
	@%p111 bra 	$L__BB0_114;
	mul.lo.s32 	%r352, %r542, 121;
	mul.wide.u32 	%rd277, %r352, 8;
	add.s64 	%rd278, %rd248, %rd277;
	ld.f64 	%fd467, [%rd278];
	sub.f64 	%fd468, %fd467, %fd26;
	st.f64 	[%rd278], %fd468;
	ld.f64 	%fd469, [%rd278+58080];
	sub.f64 	%fd470, %fd469, %fd26;
	st.f64 	[%rd278+58080], %fd470;
	st.f64 	[%rd278+480], %fd27;
	st.f64 	[%rd278+57600], %fd29;
	add.s32 	%r542, %r542, 1;
	setp.ne.s32 	%p112, %r542, 60;
	@%p112 bra 	$L__BB0_113;
	mov.b32 	%r544, 0;
$L__BB0_117:
	mul.wide.u32 	%rd279, %r544, 8;
	add.s64 	%rd280, %rd254, %rd279;
	ld.f64 	%fd471, [%rd280];
	add.s64 	%rd281, %rd250, %rd279;
	st.f64 	[%rd281], %fd471;
	mov.b64 	%rd282, 0;
	st.u64 	[%rd281+480], %rd282;
	ld.f64 	%fd472, [%rd280+8];
	st.f64 	[%rd281+8], %fd472;
	st.u64 	[%rd281+488], %rd282;
	ld.f64 	%fd473, [%rd280+16];
	st.f64 	[%rd281+16], %fd473;
	st.u64 	[%rd281+496], %rd282;
	ld.f64 	%fd474, [%rd280+24];
	st.f64 	[%rd281+24], %fd474;
	st.u64 	[%rd281+504], %rd282;
	add.s32 	%r544, %r544, 4;
	setp.ne.s32 	%p113, %r544, 60;
	@%p113 bra 	$L__BB0_117;
	mov.b32 	%r545, 0;
$L__BB0_119:
	mul.wide.u32 	%rd283, %r545, 8;
	add.s64 	%rd284, %rd250, %rd283;
	ld.f64 	%fd475, [%rd284];
	add.s64 	%rd285, %rd252, %rd283;
	st.f64 	[%rd285], %fd475;
	ld.f64 	%fd476, [%rd284+8];
	st.f64 	[%rd285+8], %fd476;
	ld.f64 	%fd477, [%rd284+16];
	st.f64 	[%rd285+16], %fd477;
	ld.f64 	%fd478, [%rd284+24];
	st.f64 	[%rd285+24], %fd478;
	ld.f64 	%fd479, [%rd284+32];
	st.f64 	[%rd285+32], %fd479;
	ld.f64 	%fd480, [%rd284+40];
	st.f64 	[%rd285+40], %fd480;
	ld.f64 	%fd481, [%rd284+48];
	st.f64 	[%rd285+48], %fd481;
	ld.f64 	%fd482, [%rd284+56];
	st.f64 	[%rd285+56], %fd482;
	add.s32 	%r545, %r545, 8;
	setp.ne.s32 	%p114, %r545, 120;
	@%p114 bra 	$L__BB0_119;
	mov.b32 	%r546, 0;
	mov.b16 	%rs34, 0;
	mov.u16 	%rs35, %rs34;
	mov.u16 	%rs36, %rs34;
$L__BB0_121:
	neg.s16 	%rs25, %rs35;
	cvt.u32.u16 	%r356, %rs25;
	and.b32  	%r107, %r356, 7;
	add.s32 	%r108, %r107, -1;
	sub.s32 	%r109, 120, %r546;
	sub.s16 	%rs26, 8, %rs36;
	cvt.u32.u16 	%r357, %rs26;
	and.b32  	%r110, %r357, 15;
	mul.lo.s32 	%r111, %r546, 120;
	mul.lo.s32 	%r358, %r546, 121;
	mul.wide.u32 	%rd286, %r358, 8;
	add.s64 	%rd37, %rd248, %rd286;
	ld.f64 	%fd820, [%rd37];
	abs.f64 	%fd819, %fd820;
	setp.gt.u32 	%p115, %r546, 118;
	mov.u32 	%r559, %r546;
	@%p115 bra 	$L__BB0_135;
	setp.gt.u32 	%p116, %r546, 103;
	mov.u32 	%r559, %r546;
	mov.u32 	%r552, %r546;
	@%p116 bra 	$L__BB0_125;
	mov.b32 	%r549, 0;
	mov.u32 	%r559, %r546;
	mov.u32 	%r552, %r546;
$L__BB0_124:
	.pragma "nounroll";
	add.s32 	%r361, %r552, 1;
	mad.lo.s32 	%r362, %r552, 120, %r546;
	add.s32 	%r363, %r362, 120;
	mul.wide.u32 	%rd287, %r363, 8;
	add.s64 	%rd288, %rd248, %rd287;
	ld.f64 	%fd484, [%rd288];
	abs.f64 	%fd485, %fd484;
	setp.gt.f64 	%p117, %fd485, %fd819;
	selp.f64 	%fd486, %fd485, %fd819, %p117;
	selp.b32 	%r364, %r361, %r559, %p117;
	add.s32 	%r365, %r552, 2;
	ld.f64 	%fd487, [%rd288+960];
	abs.f64 	%fd488, %fd487;
	setp.gt.f64 	%p118, %fd488, %fd486;
	selp.f64 	%fd489, %fd488, %fd486, %p118;
	selp.b32 	%r366, %r365, %r364, %p118;
	add.s32 	%r367, %r552, 3;
	ld.f64 	%fd490, [%rd288+1920];
	abs.f64 	%fd491, %fd490;
	setp.gt.f64 	%p119, %fd491, %fd489;
	selp.f64 	%fd492, %fd491, %fd489, %p119;
	selp.b32 	%r368, %r367, %r366, %p119;
	add.s32 	%r369, %r552, 4;
	add.s32 	%r370, %r362, 480;
	mul.wide.u32 	%rd289, %r370, 8;
	add.s64 	%rd290, %rd248, %rd289;
	ld.f64 	%fd493, [%rd290];
	abs.f64 	%fd494, %fd493;
	setp.gt.f64 	%p120, %fd494, %fd492;
	selp.f64 	%fd495, %fd494, %fd492, %p120;
	selp.b32 	%r371, %r369, %r368, %p120;
	add.s32 	%r372, %r552, 5;
	add.s32 	%r373, %r362, 600;
	mul.wide.u32 	%rd291, %r373, 8;
	add.s64 	%rd292, %rd248, %rd291;
	ld.f64 	%fd496, [%rd292];
	abs.f64 	%fd497, %fd496;
	setp.gt.f64 	%p121, %fd497, %fd495;
	selp.f64 	%fd498, %fd497, %fd495, %p121;
	selp.b32 	%r374, %r372, %r371, %p121;
	add.s32 	%r375, %r552, 6;
	add.s32 	%r376, %r362, 720;
	mul.wide.u32 	%rd293, %r376, 8;
	add.s64 	%rd294, %rd248, %rd293;
	ld.f64 	%fd499, [%rd294];
	abs.f64 	%fd500, %fd499;
	setp.gt.f64 	%p122, %fd500, %fd498;
	selp.f64 	%fd501, %fd500, %fd498, %p122;
	selp.b32 	%r377, %r375, %r374, %p122;
	add.s32 	%r378, %r552, 7;
	add.s32 	%r379, %r362, 840;
	mul.wide.u32 	%rd295, %r379, 8;
	add.s64 	%rd296, %rd248, %rd295;
	ld.f64 	%fd502, [%rd296];
	abs.f64 	%fd503, %fd502;
	setp.gt.f64 	%p123, %fd503, %fd501;
	selp.f64 	%fd504, %fd503, %fd501, %p123;
	selp.b32 	%r380, %r378, %r377, %p123;
	add.s32 	%r381, %r552, 8;
	add.s32 	%r382, %r362, 960;
	mul.wide.u32 	%rd297, %r382, 8;
	add.s64 	%rd298, %rd248, %rd297;
	ld.f64 	%fd505, [%rd298];
	abs.f64 	%fd506, %fd505;
	setp.gt.f64 	%p124, %fd506, %fd504;
	selp.f64 	%fd507, %fd506, %fd504, %p124;
	selp.b32 	%r383, %r381, %r380, %p124;
	add.s32 	%r384, %r552, 9;
	add.s32 	%r385, %r362, 1080;
	mul.wide.u32 	%rd299, %r385, 8;
	add.s64 	%rd300, %rd248, %rd299;
	ld.f64 	%fd508, [%rd300];
	abs.f64 	%fd509, %fd508;
	setp.gt.f64 	%p125, %fd509, %fd507;
	selp.f64 	%fd510, %fd509, %fd507, %p125;
	selp.b32 	%r386, %r384, %r383, %p125;
	add.s32 	%r387, %r552, 10;
	add.s32 	%r388, %r362, 1200;
	mul.wide.u32 	%rd301, %r388, 8;
	add.s64 	%rd302, %rd248, %rd301;
	ld.f64 	%fd511, [%rd302];
	abs.f64 	%fd512, %fd511;
	setp.gt.f64 	%p126, %fd512, %fd510;
	selp.f64 	%fd513, %fd512, %fd510, %p126;
	selp.b32 	%r389, %r387, %r386, %p126;
	add.s32 	%r390, %r552, 11;
	add.s32 	%r391, %r362, 1320;
	mul.wide.u32 	%rd303, %r391, 8;
	add.s64 	%rd304, %rd248, %rd303;
	ld.f64 	%fd514, [%rd304];
	abs.f64 	%fd515, %fd514;
	setp.gt.f64 	%p127, %fd515, %fd513;
	selp.f64 	%fd516, %fd515, %fd513, %p127;
	selp.b32 	%r392, %r390, %r389, %p127;
	add.s32 	%r393, %r552, 12;
	add.s32 	%r394, %r362, 1440;
	mul.wide.u32 	%rd305, %r394, 8;
	add.s64 	%rd306, %rd248, %rd305;
	ld.f64 	%fd517, [%rd306];
	abs.f64 	%fd518, %fd517;
	setp.gt.f64 	%p128, %fd518, %fd516;
	selp.f64 	%fd519, %fd518, %fd516, %p128;
	selp.b32 	%r395, %r393, %r392, %p128;
	add.s32 	%r396, %r552, 13;
	add.s32 	%r397, %r362, 1560;
	mul.wide.u32 	%rd307, %r397, 8;
	add.s64 	%rd308, %rd248, %rd307;
	ld.f64 	%fd520, [%rd308];
	abs.f64 	%fd521, %fd520;
	setp.gt.f64 	%p129, %fd521, %fd519;
	selp.f64 	%fd522, %fd521, %fd519, %p129;
	selp.b32 	%r398, %r396, %r395, %p129;
	add.s32 	%r399, %r552, 14;
	add.s32 	%r400, %r362, 1680;
	mul.wide.u32 	%rd309, %r400, 8;
	add.s64 	%rd310, %rd248, %rd309;
	ld.f64 	%fd523, [%rd310];
	abs.f64 	%fd524, %fd523;
	setp.gt.f64 	%p130, %fd524, %fd522;
	selp.f64 	%fd525, %fd524, %fd522, %p130;
	selp.b32 	%r401, %r399, %r398, %p130;
	add.s32 	%r402, %r552, 15;
	add.s32 	%r403, %r362, 1800;
	mul.wide.u32 	%rd311, %r403, 8;
	add.s64 	%rd312, %rd248, %rd311;
	ld.f64 	%fd526, [%rd312];
	abs.f64 	%fd527, %fd526;
	setp.gt.f64 	%p131, %fd527, %fd525;
	selp.f64 	%fd528, %fd527, %fd525, %p131;
	selp.b32 	%r404, %r402, %r401, %p131;
	add.s32 	%r552, %r552, 16;
	add.s32 	%r405, %r362, 1920;
	mul.wide.u32 	%rd313, %r405, 8;
	add.s64 	%rd314, %rd248, %rd313;
	ld.f64 	%fd529, [%rd314];
	abs.f64 	%fd530, %fd529;
	setp.gt.f64 	%p132, %fd530, %fd528;
	selp.f64 	%fd819, %fd530, %fd528, %p132;
	selp.b32 	%r559, %r552, %r404, %p132;
	add.s32 	%r549, %r549, 16;
	sub.s32 	%r406, 119, %r546;
	and.b32  	%r407, %r406, -16;
	setp.ne.s32 	%p133, %r549, %r407;
	@%p133 bra 	$L__BB0_124;
$L__BB0_125:
	sub.s32 	%r408, 119, %r546;
	and.b32  	%r409, %r408, 15;
	setp.eq.s32 	%p134, %r409, 0;
	@%p134 bra 	$L__BB0_135;
	xor.b16  	%rs27, %rs36, 7;
	cvt.u32.u16 	%r411, %rs27;
	and.b32  	%r121, %r411, 15;
	add.s32 	%r412, %r121, -1;
	setp.lt.u32 	%p135, %r412, 7;
	@%p135 bra 	$L__BB0_128;
	add.s32 	%r413, %r552, 1;
	mad.lo.s32 	%r414, %r552, 120, %r546;
	add.s32 	%r415, %r414, 120;
	mul.wide.u32 	%rd315, %r415, 8;
	add.s64 	%rd316, %rd248, %rd315;
	ld.f64 	%fd532, [%rd316];
	abs.f64 	%fd533, %fd532;
	setp.gt.f64 	%p136, %fd533, %fd819;
	selp.f64 	%fd534, %fd533, %fd819, %p136;
	selp.b32 	%r416, %r413, %r559, %p136;
	add.s32 	%r417, %r552, 2;
	add.s32 	%r418, %r414, 240;
	mul.wide.u32 	%rd317, %r418, 8;
	add.s64 	%rd318, %rd248, %rd317;
	ld.f64 	%fd535, [%rd318];
	abs.f64 	%fd536, %fd535;
	setp.gt.f64 	%p137, %fd536, %fd534;
	selp.f64 	%fd537, %fd536, %fd534, %p137;
	selp.b32 	%r419, %r417, %r416, %p137;
	add.s32 	%r420, %r552, 3;
	add.s32 	%r421, %r414, 360;
	mul.wide.u32 	%rd319, %r421, 8;
	add.s64 	%rd320, %rd248, %rd319;
	ld.f64 	%fd538, [%rd320];
	abs.f64 	%fd539, %fd538;
	setp.gt.f64 	%p138, %fd539, %fd537;
	selp.f64 	%fd540, %fd539, %fd537, %p138;
	selp.b32 	%r422, %r420, %r419, %p138;
	add.s32 	%r423, %r552, 4;
	add.s32 	%r424, %r414, 480;
	mul.wide.u32 	%rd321, %r424, 8;
	add.s64 	%rd322, %rd248, %rd321;
	ld.f64 	%fd541, [%rd322];
	abs.f64 	%fd542, %fd541;
	setp.gt.f64 	%p139, %fd542, %fd540;
	selp.f64 	%fd543, %fd542, %fd540, %p139;
	selp.b32 	%r425, %r423, %r422, %p139;
	add.s32 	%r426, %r552, 5;
	add.s32 	%r427, %r414, 600;
	mul.wide.u32 	%rd323, %r427, 8;
	add.s64 	%rd324, %rd248, %rd323;
	ld.f64 	%fd544, [%rd324];
	abs.f64 	%fd545, %fd544;
	setp.gt.f64 	%p140, %fd545, %fd543;
	selp.f64 	%fd546, %fd545, %fd543, %p140;
	selp.b32 	%r428, %r426, %r425, %p140;
	add.s32 	%r429, %r552, 6;
	add.s32 	%r430, %r414, 720;
	mul.wide.u32 	%rd325, %r430, 8;
	add.s64 	%rd326, %rd248, %rd325;
	ld.f64 	%fd547, [%rd326];
	abs.f64 	%fd548, %fd547;
	setp.gt.f64 	%p141, %fd548, %fd546;
	selp.f64 	%fd549, %fd548, %fd546, %p141;
	selp.b32 	%r431, %r429, %r428, %p141;
	add.s32 	%r432, %r552, 7;
	add.s32 	%r433, %r414, 840;
	mul.wide.u32 	%rd327, %r433, 8;
	add.s64 	%rd328, %rd248, %rd327;
	ld.f64 	%fd550, [%rd328];
	abs.f64 	%fd551, %fd550;
	setp.gt.f64 	%p142, %fd551, %fd549;
	selp.f64 	%fd552, %fd551, %fd549, %p142;
	selp.b32 	%r434, %r432, %r431, %p142;
	add.s32 	%r552, %r552, 8;
	add.s32 	%r435, %r414, 960;
	mul.wide.u32 	%rd329, %r435, 8;
	add.s64 	%rd330, %rd248, %rd329;
	ld.f64 	%fd553, [%rd330];
	abs.f64 	%fd554, %fd553;
	setp.gt.f64 	%p143, %fd554, %fd552;
	selp.f64 	%fd819, %fd554, %fd552, %p143;
	selp.b32 	%r559, %r552, %r434, %p143;
$L__BB0_128:
	and.b32  	%r436, %r121, 7;
	setp.eq.s32 	%p144, %r436, 0;
	@%p144 bra 	$L__BB0_135;
	not.b16 	%rs28, %rs35;
	cvt.u32.u16 	%r438, %rs28;
	and.b32  	%r439, %r438, 7;
	and.b32  	%r127, %r438, 3;
	add.s32 	%r440, %r439, -1;
	setp.lt.u32 	%p145, %r440, 3;
	@%p145 bra 	$L__BB0_131;
	add.s32 	%r441, %r552, 1;
	mad.lo.s32 	%r442, %r552, 120, %r546;
	add.s32 	%r443, %r442, 120;
	mul.wide.u32 	%rd331, %r443, 8;
	add.s64 	%rd332, %rd248, %rd331;
	ld.f64 	%fd556, [%rd332];
	abs.f64 	%fd557, %fd556;
	setp.gt.f64 	%p146, %fd557, %fd819;
	selp.f64 	%fd558, %fd557, %fd819, %p146;
	selp.b32 	%r444, %r441, %r559, %p146;
	add.s32 	%r445, %r552, 2;
	add.s32 	%r446, %r442, 240;
	mul.wide.u32 	%rd333, %r446, 8;
	add.s64 	%rd334, %rd248, %rd333;
	ld.f64 	%fd559, [%rd334];
	abs.f64 	%fd560, %fd559;
	setp.gt.f64 	%p147, %fd560, %fd558;
	selp.f64 	%fd561, %fd560, %fd558, %p147;
	selp.b32 	%r447, %r445, %r444, %p147;
	add.s32 	%r448, %r552, 3;
	add.s32 	%r449, %r442, 360;
	mul.wide.u32 	%rd335, %r449, 8;
	add.s64 	%rd336, %rd248, %rd335;
	ld.f64 	%fd562, [%rd336];
	abs.f64 	%fd563, %fd562;
	setp.gt.f64 	%p148, %fd563, %fd561;
	selp.f64 	%fd564, %fd563, %fd561, %p148;
	selp.b32 	%r450, %r448, %r447, %p148;
	add.s32 	%r552, %r552, 4;
	add.s32 	%r451, %r442, 480;
	mul.wide.u32 	%rd337, %r451, 8;
	add.s64 	%rd338, %rd248, %rd337;
	ld.f64 	%fd565, [%rd338];
	abs.f64 	%fd566, %fd565;
	setp.gt.f64 	%p149, %fd566, %fd564;
	selp.f64 	%fd819, %fd566, %fd564, %p149;
	selp.b32 	%r559, %r552, %r450, %p149;
$L__BB0_131:
	setp.eq.s32 	%p150, %r127, 0;
	@%p150 bra 	$L__BB0_135;
	add.s32 	%r452, %r552, 1;
	mad.lo.s32 	%r453, %r552, 120, %r546;
	add.s32 	%r133, %r453, 120;
	mul.wide.u32 	%rd339, %r133, 8;
	add.s64 	%rd340, %rd248, %rd339;
	ld.f64 	%fd567, [%rd340];
	abs.f64 	%fd568, %fd567;
	setp.gt.f64 	%p151, %fd568, %fd819;
	selp.f64 	%fd819, %fd568, %fd819, %p151;
	selp.b32 	%r559, %r452, %r559, %p151;
	setp.eq.s32 	%p152, %r127, 1;
	@%p152 bra 	$L__BB0_135;
	add.s32 	%r454, %r552, 2;
	add.s32 	%r455, %r133, 120;
	mul.wide.u32 	%rd341, %r455, 8;
	add.s64 	%rd342, %rd248, %rd341;
	ld.f64 	%fd569, [%rd342];
	abs.f64 	%fd570, %fd569;
	setp.gt.f64 	%p153, %fd570, %fd819;
	selp.f64 	%fd819, %fd570, %fd819, %p153;
	selp.b32 	%r559, %r454, %r559, %p153;
	setp.eq.s32 	%p154, %r127, 2;
	@%p154 bra 	$L__BB0_135;
	add.s32 	%r456, %r552, 3;
	add.s32 	%r457, %r133, 240;
	mul.wide.u32 	%rd343, %r457, 8;
	add.s64 	%rd344, %rd248, %rd343;
	ld.f64 	%fd571, [%rd344];
	abs.f64 	%fd572, %fd571;
	setp.gt.f64 	%p155, %fd572, %fd819;
	selp.f64 	%fd819, %fd572, %fd819, %p155;
	selp.b32 	%r559, %r456, %r559, %p155;
$L__BB0_135:
	setp.lt.f64 	%p156, %fd819, 0d3BC79CA10C924223;
	@%p156 bra 	$L__BB0_181;
	setp.eq.s32 	%p157, %r559, %r546;
	mul.wide.u32 	%rd345, %r546, 8;
	add.s64 	%rd38, %rd252, %rd345;
	@%p157 bra 	$L__BB0_151;
	mul.lo.s32 	%r138, %r559, 120;
	add.s32 	%r458, %r546, -105;
	setp.lt.u32 	%p158, %r458, 15;
	mov.u32 	%r562, %r546;
	@%p158 bra 	$L__BB0_140;
	mov.b32 	%r561, 0;
	mov.u32 	%r562, %r546;
$L__BB0_139:
	.pragma "nounroll";
	add.s32 	%r460, %r562, %r111;
	mul.wide.u32 	%rd346, %r460, 8;
	add.s64 	%rd347, %rd248, %rd346;
	ld.f64 	%fd573, [%rd347];
	add.s32 	%r461, %r562, %r138;
	mul.wide.s32 	%rd348, %r461, 8;
	add.s64 	%rd349, %rd248, %rd348;
	ld.f64 	%fd574, [%rd349];
	st.f64 	[%rd347], %fd574;
	st.f64 	[%rd349], %fd573;
	ld.f64 	%fd575, [%rd347+8];
	ld.f64 	%fd576, [%rd349+8];
	st.f64 	[%rd347+8], %fd576;
	st.f64 	[%rd349+8], %fd575;
	ld.f64 	%fd577, [%rd347+16];
	ld.f64 	%fd578, [%rd349+16];
	st.f64 	[%rd347+16], %fd578;
	st.f64 	[%rd349+16], %fd577;
	ld.f64 	%fd579, [%rd347+24];
	ld.f64 	%fd580, [%rd349+24];
	st.f64 	[%rd347+24], %fd580;
	st.f64 	[%rd349+24], %fd579;
	ld.f64 	%fd581, [%rd347+32];
	ld.f64 	%fd582, [%rd349+32];
	st.f64 	[%rd347+32], %fd582;
	st.f64 	[%rd349+32], %fd581;
	ld.f64 	%fd583, [%rd347+40];
	ld.f64 	%fd584, [%rd349+40];
	st.f64 	[%rd347+40], %fd584;
	st.f64 	[%rd349+40], %fd583;
	ld.f64 	%fd585, [%rd347+48];
	ld.f64 	%fd586, [%rd349+48];
	st.f64 	[%rd347+48], %fd586;
	st.f64 	[%rd349+48], %fd585;
	ld.f64 	%fd587, [%rd347+56];
	ld.f64 	%fd588, [%rd349+56];
	st.f64 	[%rd347+56], %fd588;
	st.f64 	[%rd349+56], %fd587;
	ld.f64 	%fd589, [%rd347+64];
	ld.f64 	%fd590, [%rd349+64];
	st.f64 	[%rd347+64], %fd590;
	st.f64 	[%rd349+64], %fd589;
	ld.f64 	%fd591, [%rd347+72];
	ld.f64 	%fd592, [%rd349+72];
	st.f64 	[%rd347+72], %fd592;
	st.f64 	[%rd349+72], %fd591;
	ld.f64 	%fd593, [%rd347+80];
	ld.f64 	%fd594, [%rd349+80];
	st.f64 	[%rd347+80], %fd594;
	st.f64 	[%rd349+80], %fd593;
	ld.f64 	%fd595, [%rd347+88];
	ld.f64 	%fd596, [%rd349+88];
	st.f64 	[%rd347+88], %fd596;
	st.f64 	[%rd349+88], %fd595;
	ld.f64 	%fd597, [%rd347+96];
	ld.f64 	%fd598, [%rd349+96];
	st.f64 	[%rd347+96], %fd598;
	st.f64 	[%rd349+96], %fd597;
	ld.f64 	%fd599, [%rd347+104];
	ld.f64 	%fd600, [%rd349+104];
	st.f64 	[%rd347+104], %fd600;
	st.f64 	[%rd349+104], %fd599;
	ld.f64 	%fd601, [%rd347+112];
	ld.f64 	%fd602, [%rd349+112];
	st.f64 	[%rd347+112], %fd602;
	st.f64 	[%rd349+112], %fd601;
	ld.f64 	%fd603, [%rd347+120];
	ld.f64 	%fd604, [%rd349+120];
	st.f64 	[%rd347+120], %fd604;
	st.f64 	[%rd349+120], %fd603;
	add.s32 	%r562, %r562, 16;
	add.s32 	%r561, %r561, 16;
	and.b32  	%r462, %r109, -16;
	setp.ne.s32 	%p159, %r561, %r462;
	@%p159 bra 	$L__BB0_139;
$L__BB0_140:
	and.b32  	%r463, %r109, 15;
	setp.eq.s32 	%p160, %r463, 0;
	@%p160 bra 	$L__BB0_150;
	add.s32 	%r464, %r110, -1;
	setp.lt.u32 	%p161, %r464, 7;
	@%p161 bra 	$L__BB0_143;
	add.s32 	%r465, %r562, %r111;
	mul.wide.u32 	%rd350, %r465, 8;
	add.s64 	%rd351, %rd248, %rd350;
	ld.f64 	%fd605, [%rd351];
	add.s32 	%r466, %r562, %r138;
	mul.wide.s32 	%rd352, %r466, 8;
	add.s64 	%rd353, %rd248, %rd352;
	ld.f64 	%fd606, [%rd353];
	st.f64 	[%rd351], %fd606;
	st.f64 	[%rd353], %fd605;
	cvt.u64.u32 	%rd354, %r111;
	cvt.u64.u32 	%rd355, %r562;
	add.s64 	%rd356, %rd355, %rd354;
	shl.b64 	%rd357, %rd356, 3;
	add.s64 	%rd358, %rd248, %rd357;
	ld.f64 	%fd607, [%rd358+8];
	ld.f64 	%fd608, [%rd353+8];
	st.f64 	[%rd358+8], %fd608;
	st.f64 	[%rd353+8], %fd607;
	ld.f64 	%fd609, [%rd358+16];
	ld.f64 	%fd610, [%rd353+16];
	st.f64 	[%rd358+16], %fd610;
	st.f64 	[%rd353+16], %fd609;
	ld.f64 	%fd611, [%rd358+24];
	ld.f64 	%fd612, [%rd353+24];
	st.f64 	[%rd358+24], %fd612;
	st.f64 	[%rd353+24], %fd611;
	ld.f64 	%fd613, [%rd358+32];
	ld.f64 	%fd614, [%rd353+32];
	st.f64 	[%rd358+32], %fd614;
	st.f64 	[%rd353+32], %fd613;
	ld.f64 	%fd615, [%rd358+40];
	ld.f64 	%fd616, [%rd353+40];
	st.f64 	[%rd358+40], %fd616;
	st.f64 	[%rd353+40], %fd615;
	ld.f64 	%fd617, [%rd358+48];
	ld.f64 	%fd618, [%rd353+48];
	st.f64 	[%rd358+48], %fd618;
	st.f64 	[%rd353+48], %fd617;
	ld.f64 	%fd619, [%rd358+56];
	ld.f64 	%fd620, [%rd353+56];
	st.f64 	[%rd358+56], %fd620;
	st.f64 	[%rd353+56], %fd619;
	add.s32 	%r562, %r562, 8;
$L__BB0_143:
	and.b32  	%r467, %r110, 7;
	setp.eq.s32 	%p162, %r467, 0;
	@%p162 bra 	$L__BB0_150;
	setp.lt.u32 	%p163, %r108, 3;
	@%p163 bra 	$L__BB0_146;
	add.s32 	%r468, %r562, %r111;
	mul.wide.u32 	%rd359, %r468, 8;
	add.s64 	%rd360, %rd248, %rd359;
	ld.f64 	%fd621, [%rd360];
	add.s32 	%r469, %r562, %r138;
	mul.wide.s32 	%rd361, %r469, 8;
	add.s64 	%rd362, %rd248, %rd361;
	ld.f64 	%fd622, [%rd362];
	st.f64 	[%rd360], %fd622;
	st.f64 	[%rd362], %fd621;
	cvt.u64.u32 	%rd363, %r111;
	cvt.u64.u32 	%rd364, %r562;
	add.s64 	%rd365, %rd364, %rd363;
	shl.b64 	%rd366, %rd365, 3;
	add.s64 	%rd367, %rd248, %rd366;
	ld.f64 	%fd623, [%rd367+8];
	ld.f64 	%fd624, [%rd362+8];
	st.f64 	[%rd367+8], %fd624;
	st.f64 	[%rd362+8], %fd623;
	ld.f64 	%fd625, [%rd367+16];
	ld.f64 	%fd626, [%rd362+16];
	st.f64 	[%rd367+16], %fd626;
	st.f64 	[%rd362+16], %fd625;
	ld.f64 	%fd627, [%rd367+24];
	ld.f64 	%fd628, [%rd362+24];
	st.f64 	[%rd367+24], %fd628;
	st.f64 	[%rd362+24], %fd627;
	add.s32 	%r562, %r562, 4;
$L__BB0_146:
	and.b32  	%r470, %r107, 3;
	setp.eq.s32 	%p164, %r470, 0;
	@%p164 bra 	$L__BB0_150;
	add.s32 	%r471, %r562, %r111;
	mul.wide.u32 	%rd368, %r471, 8;
	add.s64 	%rd369, %rd248, %rd368;
	ld.f64 	%fd629, [%rd369];
	add.s32 	%r472, %r562, %r138;
	mul.wide.s32 	%rd370, %r472, 8;
	add.s64 	%rd39, %rd248, %rd370;
	ld.f64 	%fd630, [%rd39];
	st.f64 	[%rd369], %fd630;
	st.f64 	[%rd39], %fd629;
	and.b32  	%r473, %r107, 3;
	setp.eq.s32 	%p165, %r473, 1;
	@%p165 bra 	$L__BB0_150;
	cvt.u64.u32 	%rd371, %r111;
	cvt.u64.u32 	%rd372, %r562;
	add.s64 	%rd373, %rd372, %rd371;
	shl.b64 	%rd374, %rd373, 3;
	add.s64 	%rd40, %rd248, %rd374;
	ld.f64 	%fd631, [%rd40+8];
	ld.f64 	%fd632, [%rd39+8];
	st.f64 	[%rd40+8], %fd632;
	st.f64 	[%rd39+8], %fd631;
	and.b32  	%r474, %r107, 3;
	setp.eq.s32 	%p166, %r474, 2;
	@%p166 bra 	$L__BB0_150;
	ld.f64 	%fd633, [%rd40+16];
	ld.f64 	%fd634, [%rd39+16];
	st.f64 	[%rd40+16], %fd634;
	st.f64 	[%rd39+16], %fd633;
$L__BB0_150:
	ld.f64 	%fd635, [%rd38];
	mul.wide.s32 	%rd375, %r559, 8;
	add.s64 	%rd376, %rd252, %rd375;
	ld.f64 	%fd636, [%rd376];
	st.f64 	[%rd38], %fd636;
	st.f64 	[%rd376], %fd635;
	ld.f64 	%fd820, [%rd37];
$L__BB0_151:
	add.s32 	%r475, %r546, -105;
	setp.lt.u32 	%p167, %r475, 15;
	mov.u32 	%r567, %r546;
	@%p167 bra 	$L__BB0_154;
	and.b32  	%r148, %r109, -16;
	mov.b32 	%r566, 0;
	mov.u32 	%r567, %r546;
$L__BB0_153:
	.pragma "nounroll";
	add.s32 	%r477, %r567, %r111;
	mul.wide.u32 	%rd377, %r477, 8;
	add.s64 	%rd378, %rd248, %rd377;
	ld.f64 	%fd637, [%rd378];
	div.rn.f64 	%fd638, %fd637, %fd820;
	st.f64 	[%rd378], %fd638;
	ld.f64 	%fd639, [%rd378+8];
	div.rn.f64 	%fd640, %fd639, %fd820;
	st.f64 	[%rd378+8], %fd640;
	ld.f64 	%fd641, [%rd378+16];
	div.rn.f64 	%fd642, %fd641, %fd820;
	st.f64 	[%rd378+16], %fd642;
	ld.f64 	%fd643, [%rd378+24];
	div.rn.f64 	%fd644, %fd643, %fd820;
	st.f64 	[%rd378+24], %fd644;
	ld.f64 	%fd645, [%rd378+32];
	div.rn.f64 	%fd646, %fd645, %fd820;
	st.f64 	[%rd378+32], %fd646;
	ld.f64 	%fd647, [%rd378+40];
	div.rn.f64 	%fd648, %fd647, %fd820;
	st.f64 	[%rd378+40], %fd648;
	ld.f64 	%fd649, [%rd378+48];
	div.rn.f64 	%fd650, %fd649, %fd820;
	st.f64 	[%rd378+48], %fd650;
	ld.f64 	%fd651, [%rd378+56];
	div.rn.f64 	%fd652, %fd651, %fd820;
	st.f64 	[%rd378+56], %fd652;
	ld.f64 	%fd653, [%rd378+64];
	div.rn.f64 	%fd654, %fd653, %fd820;
	st.f64 	[%rd378+64], %fd654;
	ld.f64 	%fd655, [%rd378+72];
	div.rn.f64 	%fd656, %fd655, %fd820;
	st.f64 	[%rd378+72], %fd656;
	ld.f64 	%fd657, [%rd378+80];
	div.rn.f64 	%fd658, %fd657, %fd820;
	st.f64 	[%rd378+80], %fd658;
	ld.f64 	%fd659, [%rd378+88];
	div.rn.f64 	%fd660, %fd659, %fd820;
	st.f64 	[%rd378+88], %fd660;
	ld.f64 	%fd661, [%rd378+96];
	div.rn.f64 	%fd662, %fd661, %fd820;
	st.f64 	[%rd378+96], %fd662;
	ld.f64 	%fd663, [%rd378+104];
	div.rn.f64 	%fd664, %fd663, %fd820;
	st.f64 	[%rd378+104], %fd664;
	ld.f64 	%fd665, [%rd378+112];
	div.rn.f64 	%fd666, %fd665, %fd820;
	st.f64 	[%rd378+112], %fd666;
	ld.f64 	%fd667, [%rd378+120];
	div.rn.f64 	%fd668, %fd667, %fd820;
	st.f64 	[%rd378+120], %fd668;
	add.s32 	%r567, %r567, 16;
	add.s32 	%r566, %r566, 16;
	setp.ne.s32 	%p168, %r566, %r148;
	@%p168 bra 	$L__BB0_153;
$L__BB0_154:
	and.b32  	%r478, %r109, 15;
	setp.eq.s32 	%p169, %r478, 0;
	@%p169 bra 	$L__BB0_164;
	add.s32 	%r479, %r110, -1;
	setp.lt.u32 	%p170, %r479, 7;
	@%p170 bra 	$L__BB0_157;
	add.s32 	%r480, %r567, %r111;
	mul.wide.u32 	%rd379, %r480, 8;
	add.s64 	%rd380, %rd248, %rd379;
	ld.f64 	%fd669, [%rd380];
	div.rn.f64 	%fd670, %fd669, %fd820;
	st.f64 	[%rd380], %fd670;
	cvt.u64.u32 	%rd381, %r111;
	cvt.u64.u32 	%rd382, %r567;
	add.s64 	%rd383, %rd382, %rd381;
	shl.b64 	%rd384, %rd383, 3;
	add.s64 	%rd385, %rd248, %rd384;
	ld.f64 	%fd671, [%rd385+8];
	div.rn.f64 	%fd672, %fd671, %fd820;
	st.f64 	[%rd385+8], %fd672;
	ld.f64 	%fd673, [%rd385+16];
	div.rn.f64 	%fd674, %fd673, %fd820;
	st.f64 	[%rd385+16], %fd674;
	ld.f64 	%fd675, [%rd385+24];
	div.rn.f64 	%fd676, %fd675, %fd820;
	st.f64 	[%rd385+24], %fd676;
	ld.f64 	%fd677, [%rd385+32];
	div.rn.f64 	%fd678, %fd677, %fd820;
	st.f64 	[%rd385+32], %fd678;
	ld.f64 	%fd679, [%rd385+40];
	div.rn.f64 	%fd680, %fd679, %fd820;
	st.f64 	[%rd385+40], %fd680;
	ld.f64 	%fd681, [%rd385+48];
	div.rn.f64 	%fd682, %fd681, %fd820;
	st.f64 	[%rd385+48], %fd682;
	ld.f64 	%fd683, [%rd385+56];
	div.rn.f64 	%fd684, %fd683, %fd820;
	st.f64 	[%rd385+56], %fd684;
	add.s32 	%r567, %r567, 8;
$L__BB0_157:
	and.b32  	%r481, %r110, 7;
	setp.eq.s32 	%p171, %r481, 0;
	@%p171 bra 	$L__BB0_164;
	and.b32  	%r156, %r107, 3;
	setp.lt.u32 	%p172, %r108, 3;
	@%p172 bra 	$L__BB0_160;
	add.s32 	%r482, %r567, %r111;
	mul.wide.u32 	%rd386, %r482, 8;
	add.s64 	%rd387, %rd248, %rd386;
	ld.f64 	%fd685, [%rd387];
	div.rn.f64 	%fd686, %fd685, %fd820;
	st.f64 	[%rd387], %fd686;
	cvt.u64.u32 	%rd388, %r111;
	cvt.u64.u32 	%rd389, %r567;
	add.s64 	%rd390, %rd389, %rd388;
	shl.b64 	%rd391, %rd390, 3;
	add.s64 	%rd392, %rd248, %rd391;
	ld.f64 	%fd687, [%rd392+8];
	div.rn.f64 	%fd688, %fd687, %fd820;
	st.f64 	[%rd392+8], %fd688;
	ld.f64 	%fd689, [%rd392+16];
	div.rn.f64 	%fd690, %fd689, %fd820;
	st.f64 	[%rd392+16], %fd690;
	ld.f64 	%fd691, [%rd392+24];
	div.rn.f64 	%fd692, %fd691, %fd820;
	st.f64 	[%rd392+24], %fd692;
	add.s32 	%r567, %r567, 4;
$L__BB0_160:
	setp.eq.s32 	%p173, %r156, 0;
	@%p173 bra 	$L__BB0_164;
	add.s32 	%r483, %r567, %r111;
	mul.wide.u32 	%rd393, %r483, 8;
	add.s64 	%rd394, %rd248, %rd393;
	ld.f64 	%fd693, [%rd394];
	div.rn.f64 	%fd694, %fd693, %fd820;
	st.f64 	[%rd394], %fd694;
	setp.eq.s32 	%p174, %r156, 1;
	@%p174 bra 	$L__BB0_164;
	cvt.u64.u32 	%rd395, %r111;
	cvt.u64.u32 	%rd396, %r567;
	add.s64 	%rd397, %rd396, %rd395;
	shl.b64 	%rd398, %rd397, 3;
	add.s64 	%rd41, %rd248, %rd398;
	ld.f64 	%fd695, [%rd41+8];
	div.rn.f64 	%fd696, %fd695, %fd820;
	st.f64 	[%rd41+8], %fd696;
	setp.eq.s32 	%p175, %r156, 2;
	@%p175 bra 	$L__BB0_164;
	ld.f64 	%fd697, [%rd41+16];
	div.rn.f64 	%fd698, %fd697, %fd820;
	st.f64 	[%rd41+16], %fd698;
$L__BB0_164:
	ld.f64 	%fd699, [%rd38];
	div.rn.f64 	%fd700, %fd699, %fd820;
	st.f64 	[%rd38], %fd700;
	and.b32  	%r159, %r109, 7;
	and.b32  	%r160, %r109, -8;
	and.b32  	%r161, %r107, 3;
	mov.b32 	%r570, 0;
$L__BB0_165:
	setp.eq.s32 	%p176, %r570, %r546;
	@%p176 bra 	$L__BB0_179;
	mul.lo.s32 	%r163, %r570, 120;
	add.s32 	%r485, %r163, %r546;
	mul.wide.u32 	%rd399, %r485, 8;
	add.s64 	%rd400, %rd248, %rd399;
	ld.f64 	%fd48, [%rd400];
	abs.f64 	%fd701, %fd48;
	setp.leu.f64 	%p177, %fd701, 0d3BC79CA10C924223;
	@%p177 bra 	$L__BB0_179;
	add.s32 	%r486, %r546, -113;
	setp.lt.u32 	%p178, %r486, 7;
	mov.u32 	%r573, %r546;
	@%p178 bra 	$L__BB0_170;
	mov.b32 	%r572, 0;
	mov.u32 	%r573, %r546;
$L__BB0_169:
	.pragma "nounroll";
	add.s32 	%r488, %r573, %r111;
	mul.wide.u32 	%rd401, %r488, 8;
	add.s64 	%rd402, %rd248, %rd401;
	ld.f64 	%fd702, [%rd402];
	mul.f64 	%fd703, %fd48, %fd702;
	add.s32 	%r489, %r573, %r163;
	mul.wide.u32 	%rd403, %r489, 8;
	add.s64 	%rd404, %rd248, %rd403;
	ld.f64 	%fd704, [%rd404];
	sub.f64 	%fd705, %fd704, %fd703;
	st.f64 	[%rd404], %fd705;
	ld.f64 	%fd706, [%rd402+8];
	mul.f64 	%fd707, %fd48, %fd706;
	ld.f64 	%fd708, [%rd404+8];
	sub.f64 	%fd709, %fd708, %fd707;
	st.f64 	[%rd404+8], %fd709;
	ld.f64 	%fd710, [%rd402+16];
	mul.f64 	%fd711, %fd48, %fd710;
	ld.f64 	%fd712, [%rd404+16];
	sub.f64 	%fd713, %fd712, %fd711;
	st.f64 	[%rd404+16], %fd713;
	ld.f64 	%fd714, [%rd402+24];
	mul.f64 	%fd715, %fd48, %fd714;
	ld.f64 	%fd716, [%rd404+24];
	sub.f64 	%fd717, %fd716, %fd715;
	st.f64 	[%rd404+24], %fd717;
	ld.f64 	%fd718, [%rd402+32];
	mul.f64 	%fd719, %fd48, %fd718;
	ld.f64 	%fd720, [%rd404+32];
	sub.f64 	%fd721, %fd720, %fd719;
	st.f64 	[%rd404+32], %fd721;
	ld.f64 	%fd722, [%rd402+40];
	mul.f64 	%fd723, %fd48, %fd722;
	ld.f64 	%fd724, [%rd404+40];
	sub.f64 	%fd725, %fd724, %fd723;
	st.f64 	[%rd404+40], %fd725;
	ld.f64 	%fd726, [%rd402+48];
	mul.f64 	%fd727, %fd48, %fd726;
	ld.f64 	%fd728, [%rd404+48];
	sub.f64 	%fd729, %fd728, %fd727;
	st.f64 	[%rd404+48], %fd729;
	ld.f64 	%fd730, [%rd402+56];
	mul.f64 	%fd731, %fd48, %fd730;
	ld.f64 	%fd732, [%rd404+56];
	sub.f64 	%fd733, %fd732, %fd731;
	st.f64 	[%rd404+56], %fd733;
	add.s32 	%r573, %r573, 8;
	add.s32 	%r572, %r572, 8;
	setp.eq.s32 	%p179, %r572, %r160;
	@%p179 bra 	$L__BB0_170;
	bra.uni 	$L__BB0_169;
$L__BB0_170:
	setp.eq.s32 	%p180, %r159, 0;
	@%p180 bra 	$L__BB0_178;
	setp.lt.u32 	%p181, %r108, 3;
	@%p181 bra 	$L__BB0_173;
	add.s32 	%r490, %r573, %r111;
	mul.wide.u32 	%rd405, %r490, 8;
	add.s64 	%rd406, %rd248, %rd405;
	ld.f64 	%fd734, [%rd406];
	mul.f64 	%fd735, %fd48, %fd734;
	add.s32 	%r491, %r573, %r163;
	mul.wide.u32 	%rd407, %r491, 8;
	add.s64 	%rd408, %rd248, %rd407;
	ld.f64 	%fd736, [%rd408];
	sub.f64 	%fd737, %fd736, %fd735;
	st.f64 	[%rd408], %fd737;
	cvt.u64.u32 	%rd409, %r111;
	cvt.u64.u32 	%rd410, %r573;
	add.s64 	%rd411, %rd410, %rd409;
	shl.b64 	%rd412, %rd411, 3;
	add.s64 	%rd413, %rd248, %rd412;
	ld.f64 	%fd738, [%rd413+8];
	mul.f64 	%fd739, %fd48, %fd738;
	cvt.u64.u32 	%rd414, %r163;
	add.s64 	%rd415, %rd410, %rd414;
	shl.b64 	%rd416, %rd415, 3;
	add.s64 	%rd417, %rd248, %rd416;
	ld.f64 	%fd740, [%rd417+8];
	sub.f64 	%fd741, %fd740, %fd739;
	st.f64 	[%rd417+8], %fd741;
	ld.f64 	%fd742, [%rd413+16];
	mul.f64 	%fd743, %fd48, %fd742;
	ld.f64 	%fd744, [%rd417+16];
	sub.f64 	%fd745, %fd744, %fd743;
	st.f64 	[%rd417+16], %fd745;
	ld.f64 	%fd746, [%rd413+24];
	mul.f64 	%fd747, %fd48, %fd746;
	ld.f64 	%fd748, [%rd417+24];
	sub.f64 	%fd749, %fd748, %fd747;
	st.f64 	[%rd417+24], %fd749;
	add.s32 	%r573, %r573, 4;
$L__BB0_173:
	setp.eq.s32 	%p182, %r161, 0;
	@%p182 bra 	$L__BB0_178;
	and.b16  	%rs29, %rs34, 3;
	setp.eq.s16 	%p183, %rs29, 3;
	@%p183 bra 	$L__BB0_176;
	add.s32 	%r492, %r573, %r111;
	mul.wide.u32 	%rd418, %r492, 8;
	add.s64 	%rd419, %rd248, %rd418;
	ld.f64 	%fd750, [%rd419];
	mul.f64 	%fd751, %fd48, %fd750;
	add.s32 	%r493, %r573, %r163;
	mul.wide.u32 	%rd420, %r493, 8;
	add.s64 	%rd421, %rd248, %rd420;
	ld.f64 	%fd752, [%rd421];
	sub.f64 	%fd753, %fd752, %fd751;
	st.f64 	[%rd421], %fd753;
	cvt.u64.u32 	%rd422, %r111;
	cvt.u64.u32 	%rd423, %r573;
	add.s64 	%rd424, %rd423, %rd422;
	shl.b64 	%rd425, %rd424, 3;
	add.s64 	%rd426, %rd248, %rd425;
	ld.f64 	%fd754, [%rd426+8];
	mul.f64 	%fd755, %fd48, %fd754;
	cvt.u64.u32 	%rd427, %r163;
	add.s64 	%rd428, %rd423, %rd427;
	shl.b64 	%rd429, %rd428, 3;
	add.s64 	%rd430, %rd248, %rd429;
	ld.f64 	%fd756, [%rd430+8];
	sub.f64 	%fd757, %fd756, %fd755;
	st.f64 	[%rd430+8], %fd757;
	add.s32 	%r573, %r573, 2;
$L__BB0_176:
	and.b16  	%rs30, %rs34, 1;
	setp.eq.b16 	%p184, %rs30, 1;
	not.pred 	%p185, %p184;
	@%p185 bra 	$L__BB0_178;
	add.s32 	%r494, %r573, %r111;
	mul.wide.u32 	%rd431, %r494, 8;
	add.s64 	%rd432, %rd248, %rd431;
	ld.f64 	%fd758, [%rd432];
	mul.f64 	%fd759, %fd48, %fd758;
	add.s32 	%r495, %r573, %r163;
	mul.wide.u32 	%rd433, %r495, 8;
	add.s64 	%rd434, %rd248, %rd433;
	ld.f64 	%fd760, [%rd434];
	sub.f64 	%fd761, %fd760, %fd759;
	st.f64 	[%rd434], %fd761;
$L__BB0_178:
	ld.f64 	%fd762, [%rd38];
	mul.f64 	%fd763, %fd48, %fd762;
	mul.wide.u32 	%rd435, %r570, 8;
	add.s64 	%rd436, %rd252, %rd435;
	ld.f64 	%fd764, [%rd436];
	sub.f64 	%fd765, %fd764, %fd763;
	st.f64 	[%rd436], %fd765;
$L__BB0_179:
	add.s32 	%r570, %r570, 1;
	setp.eq.s32 	%p186, %r570, 120;
	@%p186 bra 	$L__BB0_180;
	bra.uni 	$L__BB0_165;
$L__BB0_180:
	add.s32 	%r546, %r546, 1;
	setp.ne.s32 	%p187, %r546, 120;
	add.s16 	%rs36, %rs36, 1;
	add.s16 	%rs35, %rs35, 1;
	add.s16 	%rs34, %rs34, 1;
	@%p187 bra 	$L__BB0_121;
$L__BB0_181:
	mov.b32 	%r576, 0;
$L__BB0_182:
	mul.wide.u32 	%rd437, %r576, 8;
	add.s64 	%rd438, %rd252, %rd437;
	ld.f64 	%fd766, [%rd438];
	mul.f64 	%fd767, %fd28, %fd766;
	ld.f64 	%fd768, [%rd438+480];
	mul.wide.u32 	%rd439, %r540, 8;
	mov.u64 	%rd440, cram48_alpha_im;
	add.s64 	%rd441, %rd440, %rd439;
	ld.const.f64 	%fd769, [%rd441];
	mul.f64 	%fd770, %fd769, %fd768;
	sub.f64 	%fd771, %fd767, %fd770;
	add.s64 	%rd442, %rd254, %rd437;
	ld.f64 	%fd772, [%rd442];
	fma.rn.f64 	%fd773, %fd771, 0d4000000000000000, %fd772;
	st.f64 	[%rd442], %fd773;
	ld.f64 	%fd774, [%rd438+8];
	mul.f64 	%fd775, %fd28, %fd774;
	ld.f64 	%fd776, [%rd438+488];
	mul.f64 	%fd777, %fd769, %fd776;
	sub.f64 	%fd778, %fd775, %fd777;
	ld.f64 	%fd779, [%rd442+8];
	fma.rn.f64 	%fd780, %fd778, 0d4000000000000000, %fd779;
	st.f64 	[%rd442+8], %fd780;
	ld.f64 	%fd781, [%rd438+16];
	mul.f64 	%fd782, %fd28, %fd781;
	ld.f64 	%fd783, [%rd438+496];
	mul.f64 	%fd784, %fd769, %fd783;
	sub.f64 	%fd785, %fd782, %fd784;
	ld.f64 	%fd786, [%rd442+16];
	fma.rn.f64 	%fd787, %fd785, 0d4000000000000000, %fd786;
	st.f64 	[%rd442+16], %fd787;
	ld.f64 	%fd788, [%rd438+24];
	mul.f64 	%fd789, %fd28, %fd788;
	ld.f64 	%fd790, [%rd438+504];
	mul.f64 	%fd791, %fd769, %fd790;
	sub.f64 	%fd792, %fd789, %fd791;
	ld.f64 	%fd793, [%rd442+24];
	fma.rn.f64 	%fd794, %fd792, 0d4000000000000000, %fd793;
	st.f64 	[%rd442+24], %fd794;
	add.s32 	%r576, %r576, 4;
	setp.ne.s32 	%p188, %r576, 60;
	@%p188 bra 	$L__BB0_182;
	add.s32 	%r540, %r540, 1;
	setp.ne.s32 	%p189, %r540, 24;
	@%p189 bra 	$L__BB0_110;
	ld.const.f64 	%fd49, [CRAM48_ALPHA0];
	add.s64 	%rd451, %rd254, 16;
	mov.b32 	%r577, 0;
$L__BB0_185:
	ld.f64 	%fd795, [%rd451+-16];
	mul.f64 	%fd796, %fd795, %fd49;
	cvt.rn.f32.f64 	%f166, %fd796;
	st.global.f32 	[%rd450+-8], %f166;
	ld.f64 	%fd797, [%rd451+-8];
	mul.f64 	%fd798, %fd797, %fd49;
	cvt.rn.f32.f64 	%f167, %fd798;
	st.global.f32 	[%rd450+-4], %f167;
	ld.f64 	%fd799, [%rd451];
	mul.f64 	%fd800, %fd799, %fd49;
	cvt.rn.f32.f64 	%f168, %fd800;
	st.global.f32 	[%rd450], %f168;
	ld.f64 	%fd801, [%rd451+8];
	mul.f64 	%fd802, %fd801, %fd49;
	cvt.rn.f32.f64 	%f169, %fd802;
	st.global.f32 	[%rd450+4], %f169;
	add.s32 	%r577, %r577, 4;
	add.s64 	%rd451, %rd451, 32;
	add.s64 	%rd450, %rd450, 16;
	setp.ne.s32 	%p190, %r577, 60;
	@%p190 bra 	$L__BB0_185;
	{ // callseq 20, 0
	.param .b64 param0;
	st.param.b64 	[param0], %rd247;
	call.uni 
	free, 
	(
	param0
	);
	} // callseq 20
	{ // callseq 21, 0
	.param .b64 param0;
	st.param.b64 	[param0], %rd248;
	call.uni 
	free, 
	(
	param0
	);
	} // callseq 21
	{ // callseq 22, 0
	.param .b64 param0;
	st.param.b64 	[param0], %rd250;
	call.uni 
	free, 
	(
	param0
	);
	} // callseq 22
	{ // callseq 23, 0
	.param .b64 param0;
	st.param.b64 	[param0], %rd252;
	call.uni 
	free, 
	(
	param0
	);
	} // callseq 23
	{ // callseq 24, 0
	.param .b64 param0;
	st.param.b64 	[param0], %rd254;
	call.uni 
	free, 
	(
	param0
	);
	} // callseq 24
$L__BB0_187:
	ret;

}


// ===== COMPILED SASS (sm_100) =====

	.target	sm_100

	.elftype	@"ET_EXEC"


//--------------------- .note.nv.tkinfo           --------------------------
	.section	.note.nv.tkinfo,"",@"SHT_NOTE"
	.sectionflags	@"SHF_NOTE_NV_TKINFO"
	.tkinfo
        /*0018*/ 	.word	0x00000002
        /*0030*/ 	.string	""
        /*0030*/ 	.string	"ptxas"
        /*0030*/ 	.string	"Cuda compilation tools, release 13.0, V13.0.88"
        /*0030*/ 	.string	"Build cuda_13.0.r13.0/compiler.36424714_0"
        /*0030*/ 	.string	"-arch sm_100 -m 64 "



//--------------------- .note.nv.cuinfo           --------------------------
	.section	.note.nv.cuinfo,"",@"SHT_NOTE"
	.sectionflags	@"SHF_NOTE_NV_CUINFO"
        /*0018*/ 	.short	0x0002
        /*001a*/ 	.short	0x0064
        /*001c*/ 	.short	0x0082
	.zero		2


//--------------------- .nv.info                  --------------------------
	.section	.nv.info,"",@"SHT_CUDA_INFO"
	.align	4


	//----- nvinfo : EIATTR_REGCOUNT
	.align		4
        /*0000*/ 	.byte	0x04, 0x2f
        /*0002*/ 	.short	(.L_11 - .L_10)
	.align		4
.L_10:
        /*0004*/ 	.word	index@(_Z16test_cram_kernelPfS_fS_S_)
        /*0008*/ 	.word	0x0000003a


	//----- nvinfo : EIATTR_FRAME_SIZE
	.align		4
.L_11:
        /*000c*/ 	.byte	0x04, 0x11
        /*000e*/ 	.short	(.L_13 - .L_12)
	.align		4
.L_12:
        /*0010*/ 	.word	index@($__internal_0_$__cuda_sm20_div_rn_f64_full)
        /*0014*/ 	.word	0x00000000


	//----- nvinfo : EIATTR_FRAME_SIZE
	.align		4
.L_13:
        /*0018*/ 	.byte	0x04, 0x11
        /*001a*/ 	.short	(.L_15 - .L_14)
	.align		4
.L_14:
        /*001c*/ 	.word	index@(_Z16test_cram_kernelPfS_fS_S_)
        /*0020*/ 	.word	0x00000000


	//----- nvinfo : EIATTR_MIN_STACK_SIZE
	.align		4
.L_15:
        /*0024*/ 	.byte	0x04, 0x12
        /*0026*/ 	.short	(.L_17 - .L_16)
	.align		4
.L_16:
        /*0028*/ 	.word	index@(_Z16test_cram_kernelPfS_fS_S_)
        /*002c*/ 	.word	0x00000000
.L_17:


//--------------------- .nv.compat                --------------------------
	.section	.nv.compat,"",@"SHT_CUDA_COMPAT_INFO"
	.align	4
        /*0000*/ 	.byte	0x02, 0x09, 0x00, 0x00, 0x02, 0x02, 0x01, 0x00, 0x02, 0x05, 0x05, 0x00, 0x03, 0x07, 0x01, 0x01
        /*0010*/ 	.byte	0x02, 0x03, 0x00, 0x00, 0x02, 0x06, 0x01, 0x00, 0x04, 0x0b, 0x08, 0x00, 0x01, 0x00, 0x00, 0x00
        /*0020*/ 	.byte	0x00, 0x00, 0x00, 0x00


//--------------------- .nv.info._Z16test_cram_kernelPfS_fS_S_ --------------------------
	.section	.nv.info._Z16test_cram_kernelPfS_fS_S_,"",@"SHT_CUDA_INFO"
	.sectionflags	@""
	.align	4


	//----- nvinfo : EIATTR_CUDA_API_VERSION
	.align		4
        /*0000*/ 	.byte	0x04, 0x37
        /*0002*/ 	.short	(.L_19 - .L_18)
.L_18:
        /*0004*/ 	.word	0x00000082


	//----- nvinfo : EIATTR_KPARAM_INFO
	.align		4
.L_19:
        /*0008*/ 	.byte	0x04, 0x17
        /*000a*/ 	.short	(.L_21 - .L_20)
.L_20:
        /*000c*/ 	.word	0x00000000
        /*0010*/ 	.short	0x0004
        /*0012*/ 	.short	0x0020
        /*0014*/ 	.byte	0x00, 0xf5, 0x21, 0x00


	//----- nvinfo : EIATTR_KPARAM_INFO
	.align		4
.L_21:
        /*0018*/ 	.byte	0x04, 0x17
        /*001a*/ 	.short	(.L_23 - .L_22)
.L_22:
        /*001c*/ 	.word	0x00000000
        /*0020*/ 	.short	0x0003
        /*0022*/ 	.short	0x0018
        /*0024*/ 	.byte	0x00, 0xf5, 0x21, 0x00


	//----- nvinfo : EIATTR_KPARAM_INFO
	.align		4
.L_23:
        /*0028*/ 	.byte	0x04, 0x17
        /*002a*/ 	.short	(.L_25 - .L_24)
.L_24:
        /*002c*/ 	.word	0x00000000
        /*0030*/ 	.short	0x0002
        /*0032*/ 	.short	0x0010
        /*0034*/ 	.byte	0x00, 0xf0, 0x11, 0x00


	//----- nvinfo : EIATTR_KPARAM_INFO
	.align		4
.L_25:
        /*0038*/ 	.byte	0x04, 0x17
        /*003a*/ 	.short	(.L_27 - .L_26)
.L_26:
        /*003c*/ 	.word	0x00000000
        /*0040*/ 	.short	0x0001
        /*0042*/ 	.short	0x0008
        /*0044*/ 	.byte	0x00, 0xf5, 0x21, 0x00


	//----- nvinfo : EIATTR_KPARAM_INFO
	.align		4
.L_27:
        /*0048*/ 	.byte	0x04, 0x17
        /*004a*/ 	.short	(.L_29 - .L_28)
.L_28:
        /*004c*/ 	.word	0x00000000
        /*0050*/ 	.short	0x0000
        /*0052*/ 	.short	0x0000
        /*0054*/ 	.byte	0x00, 0xf5, 0x21, 0x00


	//----- nvinfo : EIATTR_SPARSE_MMA_MASK
	.align		4
.L_29:
        /*0058*/ 	.byte	0x03, 0x50
        /*005a*/ 	.short	0x0000


	//----- nvinfo : EIATTR_MAXREG_COUNT
	.align		4
        /*005c*/ 	.byte	0x03, 0x1b
        /*005e*/ 	.short	0x00ff


	//----- nvinfo : EIATTR_EXTERNS
	.align		4
        /*0060*/ 	.byte	0x04, 0x0f
        /*0062*/ 	.short	(.L_31 - .L_30)


	//   ....[0]....
	.align		4
.L_30:
        /*0064*/ 	.word	index@(malloc)


	//   ....[1]....
	.align		4
        /*0068*/ 	.word	index@(free)


	//----- nvinfo : EIATTR_MERCURY_ISA_VERSION
	.align		4
.L_31:
        /*006c*/ 	.byte	0x03, 0x5f
        /*006e*/ 	.short	0x0101


	//----- nvinfo : EIATTR_VRC_CTA_INIT_COUNT
	.align		4
        /*0070*/ 	.byte	0x02, 0x4a
	.zero		1
	.zero		1


	//----- nvinfo : EIATTR_SYSCALL_OFFSETS
	.align		4
        /*0074*/ 	.byte	0x04, 0x46
        /*0076*/ 	.short	(.L_33 - .L_32)


	//   ....[0]....
.L_32:
        /*0078*/ 	.word	0x000008d0


	//   ....[1]....
        /*007c*/ 	.word	0x00000940


	//   ....[2]....
        /*0080*/ 	.word	0x000009b0


	//   ....[3]....
        /*0084*/ 	.word	0x00000a20


	//   ....[4]....
        /*0088*/ 	.word	0x00000a90


	//   ....[5]....
        /*008c*/ 	.word	0x00000c10


	//   ....[6]....
        /*0090*/ 	.word	0x00000cc0


	//   ....[7]....
        /*0094*/ 	.word	0x00000d70


	//   ....[8]....
        /*0098*/ 	.word	0x00000e20


	//   ....[9]....
        /*009c*/ 	.word	0x00000ec0


	//   ....[10]....
        /*00a0*/ 	.word	0x0000c9b0


	//   ....[11]....
        /*00a4*/ 	.word	0x0000ca00


	//   ....[12]....
        /*00a8*/ 	.word	0x0000ca50


	//   ....[13]....
        /*00ac*/ 	.word	0x0000caa0


	//   ....[14]....
        /*00b0*/ 	.word	0x0000caf0


	//   ....[15]....
        /*00b4*/ 	.word	0x0000d350


	//   ....[16]....
        /*00b8*/ 	.word	0x0000d3c0


	//   ....[17]....
        /*00bc*/ 	.word	0x0000d430


	//   ....[18]....
        /*00c0*/ 	.word	0x0000d4a0


	//   ....[19]....
        /*00c4*/ 	.word	0x0000d510


	//   ....[20]....
        /*00c8*/ 	.word	0x0000d680


	//   ....[21]....
        /*00cc*/ 	.word	0x0000d730


	//   ....[22]....
        /*00d0*/ 	.word	0x0000d7e0


	//   ....[23]....
        /*00d4*/ 	.word	0x0000d890


	//   ....[24]....
        /*00d8*/ 	.word	0x0000d930


	//   ....[25]....
        /*00dc*/ 	.word	0x00019420


	//   ....[26]....
        /*00e0*/ 	.word	0x00019470


	//   ....[27]....
        /*00e4*/ 	.word	0x000194c0


	//   ....[28]....
        /*00e8*/ 	.word	0x00019510


	//   ....[29]....
        /*00ec*/ 	.word	0x00019560


	//----- nvinfo : EIATTR_EXIT_INSTR_OFFSETS
	.align		4
.L_33:
        /*00f0*/ 	.byte	0x04, 0x1c
        /*00f2*/ 	.short	(.L_35 - .L_34)


	//   ....[0]....
.L_34:
        /*00f4*/ 	.word	0x00000070


	//   ....[1]....
        /*00f8*/ 	.word	0x0000d8d0


	//   ....[2]....
        /*00fc*/ 	.word	0x0000d940


	//   ....[3]....
        /*0100*/ 	.word	0x00019570


	//----- nvinfo : EIATTR_CRS_STACK_SIZE
	.align		4
.L_35:
        /*0104*/ 	.byte	0x04, 0x1e
        /*0106*/ 	.short	(.L_37 - .L_36)
.L_36:
        /*0108*/ 	.word	0x00000000


	//----- nvinfo : EIATTR_CBANK_PARAM_SIZE
	.align		4
.L_37:
        /*010c*/ 	.byte	0x03, 0x19
        /*010e*/ 	.short	0x0028


	//----- nvinfo : EIATTR_PARAM_CBANK
	.align		4
        /*0110*/ 	.byte	0x04, 0x0a
        /*0112*/ 	.short	(.L_39 - .L_38)
	.align		4
.L_38:
        /*0114*/ 	.word	index@(.nv.constant0._Z16test_cram_kernelPfS_fS_S_)
        /*0118*/ 	.short	0x0380
        /*011a*/ 	.short	0x0028


	//----- nvinfo : EIATTR_SW_WAR
	.align		4
.L_39:
        /*011c*/ 	.byte	0x04, 0x36
        /*011e*/ 	.short	(.L_41 - .L_40)
.L_40:
        /*0120*/ 	.word	0x00000008
.L_41:


//--------------------- .nv.callgraph             --------------------------
	.section	.nv.callgraph,"",@"SHT_CUDA_CALLGRAPH"
	.align	4
	.sectionentsize	8
	.align		4
        /*0000*/ 	.word	0x00000000
	.align		4
        /*0004*/ 	.word	0xffffffff
	.align		4
        /*0008*/ 	.word	index@(_Z16test_cram_kernelPfS_fS_S_)
	.align		4
        /*000c*/ 	.word	index@(free)
	.align		4
        /*0010*/ 	.word	index@(_Z16test_cram_kernelPfS_fS_S_)
	.align		4
        /*0014*/ 	.word	index@(malloc)
	.align		4
        /*0018*/ 	.word	0x00000000
	.align		4
        /*001c*/ 	.word	0xfffffffe
	.align		4
        /*0020*/ 	.word	0x00000000
	.align		4
        /*0024*/ 	.word	0xfffffffd
	.align		4
        /*0028*/ 	.word	0x00000000
	.align		4
        /*002c*/ 	.word	0xfffffffc


//--------------------- .nv.constant4             --------------------------
	.section	.nv.constant4,"a",@progbits
	.align	8
	.align		8
.nv.constant4:
        /*0000*/ 	.dword	malloc
	.align		8
        /*0008*/ 	.dword	free


//--------------------- .nv.constant3             --------------------------
	.section	.nv.constant3,"a",@progbits
	.align	8
.nv.constant3:
	.type		CRAM16_ALPHA0,@object
	.size		CRAM16_ALPHA0,(cram16_alpha_re - CRAM16_ALPHA0)
CRAM16_ALPHA0:
        /*0000*/ 	.byte	0xa3, 0x4e, 0xb4, 0x96, 0x53, 0x9f, 0xae, 0x3c
	.type		cram16_alpha_re,@object
	.size		cram16_alpha_re,(cram16_alpha_im - cram16_alpha_re)
cram16_alpha_re:
        /*0008*/ 	.byte	0xf7, 0x27, 0x49, 0x3a, 0xee, 0x58, 0xb5, 0x40, 0x10, 0x66, 0x6c, 0x3a, 0xdf, 0x9c, 0x56, 0x40
        /*0018*/ 	.byte	0xb1, 0x9a, 0x9c, 0xf6, 0x6a, 0x4f, 0x6d, 0x40, 0x8c, 0x1e, 0xa1, 0x56, 0x1d, 0xa2, 0x57, 0x40
        /*0028*/ 	.byte	0x00, 0xde, 0x0f, 0xcc, 0x08, 0xc3, 0x86, 0x40, 0x34, 0x62, 0xc0, 0xb2, 0xbb, 0x3d, 0x42, 0x40
        /*0038*/ 	.byte	0x61, 0x2b, 0x1b, 0xb4, 0x24, 0x79, 0x39, 0x40, 0x63, 0xd6, 0x4a, 0xa5, 0x04, 0xf2, 0x37, 0x40
	.type		cram16_alpha_im,@object
	.size		cram16_alpha_im,(cram16_theta_re - cram16_alpha_im)
cram16_alpha_im:
        /*0048*/ 	.byte	0x2d, 0x40, 0x7d, 0xbe, 0x7a, 0x8b, 0xe2, 0xc0, 0x5a, 0xab, 0x47, 0x6c, 0x26, 0x6e, 0x91, 0xc0
        /*0058*/ 	.byte	0x80, 0x0a, 0x6c, 0x0e, 0xd5, 0x6c, 0x7a, 0xc0, 0xa1, 0x73, 0x4b, 0x24, 0x12, 0x72, 0x72, 0xc0
        /*0068*/ 	.byte	0x20, 0x47, 0x75, 0xba, 0x49, 0x6f, 0xfd, 0xc0, 0xb9, 0x32, 0xb6, 0xf6, 0x42, 0xe3, 0x5c, 0xc0
        /*0078*/ 	.byte	0xd8, 0x99, 0xcd, 0xe7, 0x1e, 0x65, 0x3a, 0xc0, 0xed, 0x55, 0xa4, 0xb1, 0x22, 0x9a, 0x16, 0xc0
	.type		cram16_theta_re,@object
	.size		cram16_theta_re,(cram16_theta_im - cram16_theta_re)
cram16_theta_re:
        /*0088*/ 	.byte	0x60, 0x57, 0xa3, 0xe9, 0xa4, 0x12, 0x0c, 0x40, 0x11, 0x18, 0xab, 0x6d, 0xe8, 0xca, 0x17, 0x40
        /*0098*/ 	.byte	0x79, 0xda, 0xd9, 0xa5, 0x54, 0x0f, 0x15, 0xc0, 0x1d, 0x4a, 0x32, 0x80, 0xc3, 0xb5, 0xf6, 0x3f
        /*00a8*/ 	.byte	0x8f, 0xd3, 0x9b, 0x7c, 0x2a, 0xaa, 0x19, 0x40, 0x44, 0xd9, 0x66, 0xcc, 0x02, 0xf9, 0x13, 0x40
        /*00b8*/ 	.byte	0x8d, 0x5f, 0x94, 0x73, 0x73, 0x9f, 0xf6, 0xbf, 0x30, 0x14, 0x3b, 0xe6, 0x15, 0xb0, 0x25, 0xc0
	.type		cram16_theta_im,@object
	.size		cram16_theta_im,(CRAM48_ALPHA0 - cram16_theta_im)
cram16_theta_im:
        /*00c8*/ 	.byte	0xf0, 0xd7, 0x35, 0x79, 0x55, 0xdf, 0x20, 0x40, 0x15, 0x4e, 0x6d, 0xd8, 0x1c, 0xb3, 0x0c, 0x40
        /*00d8*/ 	.byte	0x19, 0x22, 0x39, 0x6f, 0x60, 0x38, 0x30, 0x40, 0xeb, 0xa6, 0x1d, 0x3e, 0xc9, 0xd9, 0x25, 0x40
        /*00e8*/ 	.byte	0xcb, 0x22, 0x2f, 0x15, 0x20, 0x1b, 0xf3, 0x3f, 0x32, 0xa3, 0x57, 0x8f, 0xce, 0xfc, 0x17, 0x40
        /*00f8*/ 	.byte	0x08, 0x3f, 0x1e, 0xe7, 0xd5, 0xfe, 0x2a, 0x40, 0x1c, 0x72, 0x46, 0xb6, 0x06, 0x47, 0x33, 0x40
	.type		CRAM48_ALPHA0,@object
	.size		CRAM48_ALPHA0,(cram48_alpha_re - CRAM48_ALPHA0)
CRAM48_ALPHA0:
        /*0108*/ 	.byte	0xb4, 0x5b, 0xb1, 0x73, 0x29, 0x80, 0x40, 0x36
	.type		cram48_alpha_re,@object
	.size		cram48_alpha_re,(cram48_alpha_im - cram48_alpha_re)
cram48_alpha_re:
        /*0110*/ 	.byte	0xda, 0x37, 0x05, 0x93, 0xe7, 0xf5, 0x83, 0x40, 0x8b, 0x08, 0x2c, 0xf3, 0xaa, 0xdf, 0x67, 0x40
        /* <DEDUP_REMOVED lines=11> */
	.type		cram48_alpha_im,@object
	.size		cram48_alpha_im,(cram48_theta_re - cram48_alpha_im)
cram48_alpha_im:
        /* <DEDUP_REMOVED lines=12> */
	.type		cram48_theta_re,@object
	.size		cram48_theta_re,(cram48_theta_im - cram48_theta_re)
cram48_theta_re:
        /* <DEDUP_REMOVED lines=12> */
	.type		cram48_theta_im,@object
	.size		cram48_theta_im,(.L_9 - cram48_theta_im)
cram48_theta_im:
        /* <DEDUP_REMOVED lines=12> */
.L_9:


//--------------------- .text._Z16test_cram_kernelPfS_fS_S_ --------------------------
	.section	.text._Z16test_cram_kernelPfS_fS_S_,"ax",@progbits
	.align	128
        .global         _Z16test_cram_kernelPfS_fS_S_
        .type           _Z16test_cram_kernelPfS_fS_S_,@function
        .size           _Z16test_cram_kernelPfS_fS_S_,(.L_x_285 - _Z16test_cram_kernelPfS_fS_S_)
        .other          _Z16test_cram_kernelPfS_fS_S_,@"STO_CUDA_ENTRY STV_DEFAULT"
_Z16test_cram_kernelPfS_fS_S_:
.text._Z16test_cram_kernelPfS_fS_S_:
[----:B------:R-:W0:Y:S01]  /*0000*/  LDC R1, c[0x0][0x37c] ;  /* 0x0000df00ff017b82 */ /* 0x000e220000000800 */
[----:B------:R-:W1:Y:S07]  /*0010*/  S2R R0, SR_TID.X ;  /* 0x0000000000007919 */ /* 0x000e6e0000002100 */
[----:B------:R-:W2:Y:S01]  /*0020*/  S2UR UR4, SR_CTAID.X ;  /* 0x00000000000479c3 */ /* 0x000ea20000002500 */
[----:B------:R-:W2:Y:S02]  /*0030*/  LDCU UR5, c[0x0][0x360] ;  /* 0x00006c00ff0577ac */ /* 0x000ea40008000800 */
[----:B--2---:R-:W-:Y:S01]  /*0040*/  UIMAD UR4, UR4, UR5, URZ ;  /* 0x00000005040472a4 */ /* 0x004fe2000f8e02ff */
[----:B-1----:R-:W-:-:S05]  /*0050*/  IMAD.MOV R0, RZ, RZ, -R0 ;  /* 0x000000ffff007224 */ /* 0x002fca00078e0a00 */
[----:B------:R-:W-:-:S13]  /*0060*/  ISETP.NE.AND P0, PT, R0, UR4, PT ;  /* 0x0000000400007c0c */ /* 0x000fda000bf05270 */
[----:B0-----:R-:W-:Y:S05]  /*0070*/  @P0 EXIT ;  /* 0x000000000000094d */ /* 0x001fea0003800000 */
[----:B------:R-:W0:Y:S01]  /*0080*/  LDC.64 R6, c[0x0][0x388] ;  /* 0x0000e200ff067b82 */ /* 0x000e220000000a00 */
[----:B------:R-:W0:Y:S01]  /*0090*/  LDCU.64 UR36, c[0x0][0x358] ;  /* 0x00006b00ff2477ac */ /* 0x000e220008000a00 */
[----:B------:R-:W1:Y:S01]  /*00a0*/  LDCU.64 UR4, c[0x0][0x398] ;  /* 0x00007300ff0477ac */ /* 0x000e620008000a00 */
[----:B0-----:R-:W2:Y:S05]  /*00b0*/  LDG.E R5, desc[UR36][R6.64] ;  /* 0x0000002406057981 */ /* 0x001eaa000c1e1900 */
[----:B------:R-:W2:Y:S02]  /*00c0*/  LDC.64 R2, c[0x0][0x398] ;  /* 0x0000e600ff027b82 */ /* 0x000ea40000000a00 */
[----:B--2---:R0:W-:Y:S04]  /*00d0*/  STG.E desc[UR36][R2.64], R5 ;  /* 0x0000000502007986 */ /* 0x0041e8000c101924 */
[----:B------:R-:W2:Y:S04]  /*00e0*/  LDG.E R9, desc[UR36][R6.64+0x4] ;  /* 0x0000042406097981 */ /* 0x000ea8000c1e1900 */
[----:B--2---:R2:W-:Y:S04]  /*00f0*/  STG.E desc[UR36][R2.64+0x4], R9 ;  /* 0x0000040902007986 */ /* 0x0045e8000c101924 */
[----:B------:R-:W3:Y:S04]  /*0100*/  LDG.E R11, desc[UR36][R6.64+0x8] ;  /* 0x00000824060b7981 */ /* 0x000ee8000c1e1900 */
[----:B---3--:R3:W-:Y:S04]  /*0110*/  STG.E desc[UR36][R2.64+0x8], R11 ;  /* 0x0000080b02007986 */ /* 0x0087e8000c101924 */
[----:B------:R-:W4:Y:S04]  /*0120*/  LDG.E R13, desc[UR36][R6.64+0xc] ;  /* 0x00000c24060d7981 */ /* 0x000f28000c1e1900 */
[----:B----4-:R4:W-:Y:S04]  /*0130*/  STG.E desc[UR36][R2.64+0xc], R13 ;  /* 0x00000c0d02007986 */ /* 0x0109e8000c101924 */
[----:B------:R-:W5:Y:S04]  /*0140*/  LDG.E R15, desc[UR36][R6.64+0x10] ;  /* 0x00001024060f7981 */ /* 0x000f68000c1e1900 */
[----:B-----5:R5:W-:Y:S04]  /*0150*/  STG.E desc[UR36][R2.64+0x10], R15 ;  /* 0x0000100f02007986 */ /* 0x020be8000c101924 */
[----:B------:R-:W2:Y:S04]  /*0160*/  LDG.E R17, desc[UR36][R6.64+0x14] ;  /* 0x0000142406117981 */ /* 0x000ea8000c1e1900 */
[----:B--2---:R2:W-:Y:S04]  /*0170*/  STG.E desc[UR36][R2.64+0x14], R17 ;  /* 0x0000141102007986 */ /* 0x0045e8000c101924 */
[----:B0-----:R-:W3:Y:S04]  /*0180*/  LDG.E R5, desc[UR36][R6.64+0x18] ;  /* 0x0000182406057981 */ /* 0x001ee8000c1e1900 */
[----:B---3--:R0:W-:Y:S04]  /*0190*/  STG.E desc[UR36][R2.64+0x18], R5 ;  /* 0x0000180502007986 */ /* 0x0081e8000c101924 */
        /* <DEDUP_REMOVED lines=8> */
[----:B------:R-:W3:Y:S04]  /*0220*/  LDG.E R17, desc[UR36][R6.64+0x2c] ;  /* 0x00002c2406117981 */ /* 0x000ee8000c1e1900 */
[----:B---3--:R3:W-:Y:S04]  /*0230*/  STG.E desc[UR36][R2.64+0x2c], R17 ;  /* 0x00002c1102007986 */ /* 0x0087e8000c101924 */
[----:B0-----:R-:W4:Y:S04]  /*0240*/  LDG.E R5, desc[UR36][R6.64+0x30] ;  /* 0x0000302406057981 */ /* 0x001f28000c1e1900 */
[----:B----4-:R0:W-:Y:S04]  /*0250*/  STG.E desc[UR36][R2.64+0x30], R5 ;  /* 0x0000300502007986 */ /* 0x0101e8000c101924 */
        /* <DEDUP_REMOVED lines=8> */
[----:B------:R-:W4:Y:S04]  /*02e0*/  LDG.E R17, desc[UR36][R6.64+0x44] ;  /* 0x0000442406117981 */ /* 0x000f28000c1e1900 */
[----:B----4-:R4:W-:Y:S04]  /*02f0*/  STG.E desc[UR36][R2.64+0x44], R17 ;  /* 0x0000441102007986 */ /* 0x0109e8000c101924 */
[----:B0-----:R-:W5:Y:S04]  /*0300*/  LDG.E R5, desc[UR36][R6.64+0x48] ;  /* 0x0000482406057981 */ /* 0x001f68000c1e1900 */
[----:B-----5:R0:W-:Y:S04]  /*0310*/  STG.E desc[UR36][R2.64+0x48], R5 ;  /* 0x0000480502007986 */ /* 0x0201e8000c101924 */
        /* <DEDUP_REMOVED lines=10> */
[----:B0-----:R-:W2:Y:S04]  /*03c0*/  LDG.E R5, desc[UR36][R6.64+0x60] ;  /* 0x0000602406057981 */ /* 0x001ea8000c1e1900 */
        /* <DEDUP_REMOVED lines=56> */
[----:B-----5:R-:W-:Y:S04]  /*0750*/  STG.E desc[UR36][R2.64+0xd0], R15 ;  /* 0x0000d00f02007986 */ /* 0x020fe8000c101924 */
        /* <DEDUP_REMOVED lines=8> */
[----:B0-----:R-:W5:Y:S04]  /*07e0*/  LDG.E R5, desc[UR36][R6.64+0xe4] ;  /* 0x0000e42406057981 */ /* 0x001f68000c1e1900 */
[----:B-----5:R0:W-:Y:S04]  /*07f0*/  STG.E desc[UR36][R2.64+0xe4], R5 ;  /* 0x0000e40502007986 */ /* 0x0201e8000c101924 */
[----:B--2---:R-:W2:Y:S01]  /*0800*/  LDG.E R9, desc[UR36][R6.64+0xe8] ;  /* 0x0000e82406097981 */ /* 0x004ea2000c1e1900 */
[----:B------:R-:W-:-:S03]  /*0810*/  MOV R22, 0x0 ;  /* 0x0000000000167802 */ /* 0x000fc60000000f00 */
[----:B--2---:R2:W-:Y:S04]  /*0820*/  STG.E desc[UR36][R2.64+0xe8], R9 ;  /* 0x0000e80902007986 */ /* 0x0045e8000c101924 */
[----:B---3--:R-:W3:Y:S01]  /*0830*/  LDG.E R11, desc[UR36][R6.64+0xec] ;  /* 0x0000ec24060b7981 */ /* 0x008ee2000c1e1900 */
[----:B----4-:R2:W4:Y:S01]  /*0840*/  LDC.64 R12, c[0x4][R22] ;  /* 0x01000000160c7b82 */ /* 0x0105220000000a00 */
[----:B-1----:R-:W-:Y:S01]  /*0850*/  UIADD3 UR4, UP0, UPT, UR4, 0x8, URZ ;  /* 0x0000000804047890 */ /* 0x002fe2000ff1e0ff */
[----:B------:R-:W-:Y:S02]  /*0860*/  IMAD.MOV.U32 R4, RZ, RZ, 0x7080 ;  /* 0x00007080ff047424 */ /* 0x000fe400078e00ff */
[----:B0-----:R-:W-:Y:S01]  /*0870*/  IMAD.MOV.U32 R5, RZ, RZ, RZ ;  /* 0x000000ffff057224 */ /* 0x001fe200078e00ff */
[----:B------:R-:W-:-:S02]  /*0880*/  UIADD3.X UR5, UPT, UPT, URZ, UR5, URZ, UP0, !UPT ;  /* 0x00000005ff057290 */ /* 0x000fc400087fe4ff */
[----:B------:R-:W-:-:S04]  /*0890*/  IMAD.U32 R24, RZ, RZ, UR4 ;  /* 0x00000004ff187e24 */ /* 0x000fc8000f8e00ff */
[----:B------:R-:W-:Y:S01]  /*08a0*/  MOV R25, UR5 ;  /* 0x0000000500197c02 */ /* 0x000fe20008000f00 */
[----:B---34-:R2:W-:Y:S06]  /*08b0*/  STG.E desc[UR36][R2.64+0xec], R11 ;  /* 0x0000ec0b02007986 */ /* 0x0185ec000c101924 */
[----:B------:R-:W-:-:S07]  /*08c0*/  LEPC R20, `(.L_x_0) ;  /* 0x000000001014794e */ /* 0x000fce0000000000 */
[----:B--2---:R-:W-:Y:S05]  /*08d0*/  CALL.ABS.NOINC R12 ;  /* 0x000000000c007343 */ /* 0x004fea0003c00000 */
.L_x_0:
[----:B------:R0:W1:Y:S01]  /*08e0*/  LDC.64 R2, c[0x4][R22] ;  /* 0x0100000016027b82 */ /* 0x0000620000000a00 */
[----:B------:R-:W-:Y:S02]  /*08f0*/  IMAD.MOV.U32 R26, RZ, RZ, R4 ;  /* 0x000000ffff1a7224 */ /* 0x000fe400078e0004 */
[----:B------:R-:W-:Y:S02]  /*0900*/  IMAD.MOV.U32 R27, RZ, RZ, R5 ;  /* 0x000000ffff1b7224 */ /* 0x000fe400078e0005 */
[----:B------:R-:W-:Y:S02]  /*0910*/  IMAD.MOV.U32 R4, RZ, RZ, 0x1c200 ;  /* 0x0001c200ff047424 */ /* 0x000fe400078e00ff */
[----:B------:R-:W-:-:S07]  /*0920*/  IMAD.MOV.U32 R5, RZ, RZ, RZ ;  /* 0x000000ffff057224 */ /* 0x000fce00078e00ff */
[----:B------:R-:W-:-:S07]  /*0930*/  LEPC R20, `(.L_x_1) ;  /* 0x000000001014794e */ /* 0x000fce0000000000 */
[----:B01----:R-:W-:Y:S05]  /*0940*/  CALL.ABS.NOINC R2 ;  /* 0x0000000002007343 */ /* 0x003fea0003c00000 */
.L_x_1:
[----:B------:R0:W1:Y:S01]  /*0950*/  LDC.64 R2, c[0x4][R22] ;  /* 0x0100000016027b82 */ /* 0x0000620000000a00 */
[----:B------:R-:W-:Y:S01]  /*0960*/  MOV R16, R4 ;  /* 0x0000000400107202 */ /* 0x000fe20000000f00 */
[----:B------:R-:W-:Y:S02]  /*0970*/  IMAD.MOV.U32 R17, RZ, RZ, R5 ;  /* 0x000000ffff117224 */ /* 0x000fe400078e0005 */
[----:B------:R-:W-:Y:S02]  /*0980*/  IMAD.MOV.U32 R4, RZ, RZ, 0x3c0 ;  /* 0x000003c0ff047424 */ /* 0x000fe400078e00ff */
[----:B------:R-:W-:-:S07]  /*0990*/  IMAD.MOV.U32 R5, RZ, RZ, RZ ;  /* 0x000000ffff057224 */ /* 0x000fce00078e00ff */
[----:B------:R-:W-:-:S07]  /*09a0*/  LEPC R20, `(.L_x_2) ;  /* 0x000000001014794e */ /* 0x000fce0000000000 */
[----:B01----:R-:W-:Y:S05]  /*09b0*/  CALL.ABS.NOINC R2 ;  /* 0x0000000002007343 */ /* 0x003fea0003c00000 */
.L_x_2:
[----:B------:R0:W1:Y:S01]  /*09c0*/  LDC.64 R2, c[0x4][R22] ;  /* 0x0100000016027b82 */ /* 0x0000620000000a00 */
[----:B------:R-:W-:Y:S01]  /*09d0*/  IMAD.MOV.U32 R18, RZ, RZ, R4 ;  /* 0x000000ffff127224 */ /* 0x000fe200078e0004 */
[----:B------:R-:W-:Y:S01]  /*09e0*/  MOV R19, R5 ;  /* 0x0000000500137202 */ /* 0x000fe20000000f00 */
[----:B------:R-:W-:Y:S02]  /*09f0*/  IMAD.MOV.U32 R4, RZ, RZ, 0x3c0 ;  /* 0x000003c0ff047424 */ /* 0x000fe400078e00ff */
[----:B------:R-:W-:-:S07]  /*0a00*/  IMAD.MOV.U32 R5, RZ, RZ, RZ ;  /* 0x000000ffff057224 */ /* 0x000fce00078e00ff */
[----:B------:R-:W-:-:S07]  /*0a10*/  LEPC R20, `(.L_x_3) ;  /* 0x000000001014794e */ /* 0x000fce0000000000 */
[----:B01----:R-:W-:Y:S05]  /*0a20*/  CALL.ABS.NOINC R2 ;  /* 0x0000000002007343 */ /* 0x003fea0003c00000 */
.L_x_3:
[----:B------:R0:W1:Y:S01]  /*0a30*/  LDC.64 R2, c[0x4][R22] ;  /* 0x0100000016027b82 */ /* 0x0000620000000a00 */
[----:B------:R-:W-:Y:S02]  /*0a40*/  IMAD.MOV.U32 R23, RZ, RZ, R5 ;  /* 0x000000ffff177224 */ /* 0x000fe400078e0005 */
[----:B------:R-:W-:Y:S02]  /*0a50*/  IMAD.MOV.U32 R5, RZ, RZ, RZ ;  /* 0x000000ffff057224 */ /* 0x000fe400078e00ff */
[----:B0-----:R-:W-:Y:S02]  /*0a60*/  IMAD.MOV.U32 R22, RZ, RZ, R4 ;  /* 0x000000ffff167224 */ /* 0x001fe400078e0004 */
[----:B------:R-:W-:-:S07]  /*0a70*/  HFMA2 R4, -RZ, RZ, 0, 2.86102294921875e-05 ;  /* 0x000001e0ff047431 */ /* 0x000fce00000001ff */
[----:B------:R-:W-:-:S07]  /*0a80*/  LEPC R20, `(.L_x_4) ;  /* 0x000000001014794e */ /* 0x000fce0000000000 */
[----:B-1----:R-:W-:Y:S05]  /*0a90*/  CALL.ABS.NOINC R2 ;  /* 0x0000000002007343 */ /* 0x002fea0003c00000 */
.L_x_4:
[----:B------:R-:W-:Y:S01]  /*0aa0*/  ISETP.NE.U32.AND P0, PT, R16, RZ, PT ;  /* 0x000000ff1000720c */ /* 0x000fe20003f05070 */
[----:B------:R-:W-:Y:S01]  /*0ab0*/  BSSY.RECONVERGENT B6, `(.L_x_5) ;  /* 0x0000c05000067945 */ /* 0x000fe20003800200 */
[----:B------:R-:W-:Y:S01]  /*0ac0*/  ISETP.NE.U32.AND P1, PT, R26, RZ, PT ;  /* 0x000000ff1a00720c */ /* 0x000fe20003f25070 */
[----:B------:R-:W-:Y:S01]  /*0ad0*/  IMAD.MOV.U32 R28, RZ, RZ, R4 ;  /* 0x000000ffff1c7224 */ /* 0x000fe200078e0004 */
[----:B------:R-:W-:Y:S01]  /*0ae0*/  ISETP.NE.AND.EX P0, PT, R17, RZ, PT, P0 ;  /* 0x000000ff1100720c */ /* 0x000fe20003f05300 */
[----:B------:R-:W-:Y:S01]  /*0af0*/  IMAD.MOV.U32 R29, RZ, RZ, R5 ;  /* 0x000000ffff1d7224 */ /* 0x000fe200078e0005 */
[----:B------:R-:W-:Y:S02]  /*0b00*/  ISETP.NE.U32.AND P2, PT, R18, RZ, PT ;  /* 0x000000ff1200720c */ /* 0x000fe40003f45070 */
[----:B------:R-:W-:Y:S02]  /*0b10*/  ISETP.NE.AND.EX P0, PT, R27, RZ, P0, P1 ;  /* 0x000000ff1b00720c */ /* 0x000fe40000705310 */
[----:B------:R-:W-:-:S02]  /*0b20*/  ISETP.NE.U32.AND P3, PT, R4, RZ, PT ;  /* 0x000000ff0400720c */ /* 0x000fc40003f65070 */
[----:B------:R-:W-:Y:S02]  /*0b30*/  ISETP.NE.U32.AND P1, PT, R22, RZ, PT ;  /* 0x000000ff1600720c */ /* 0x000fe40003f25070 */
[----:B------:R-:W-:Y:S02]  /*0b40*/  ISETP.NE.AND.EX P0, PT, R19, RZ, P0, P2 ;  /* 0x000000ff1300720c */ /* 0x000fe40000705320 */
[----:B------:R-:W-:Y:S02]  /*0b50*/  ISETP.NE.AND.EX P3, PT, R5, RZ, PT, P3 ;  /* 0x000000ff0500720c */ /* 0x000fe40003f65330 */
[----:B------:R-:W-:-:S13]  /*0b60*/  ISETP.NE.AND.EX P0, PT, R23, RZ, P0, P1 ;  /* 0x000000ff1700720c */ /* 0x000fda0000705310 */
[----:B------:R-:W-:Y:S05]  /*0b70*/  @P0 BRA P3, `(.L_x_6) ;  /* 0x0000000000d80947 */ /* 0x000fea0001800000 */
[----:B------:R-:W-:Y:S01]  /*0b80*/  ISETP.NE.U32.AND P0, PT, R26, RZ, PT ;  /* 0x000000ff1a00720c */ /* 0x000fe20003f05070 */
[----:B------:R-:W-:Y:S03]  /*0b90*/  BSSY.RECONVERGENT B7, `(.L_x_7) ;  /* 0x0000009000077945 */ /* 0x000fe60003800200 */
[----:B------:R-:W-:-:S13]  /*0ba0*/  ISETP.NE.AND.EX P0, PT, R27, RZ, PT, P0 ;  /* 0x000000ff1b00720c */ /* 0x000fda0003f05300 */
[----:B------:R-:W-:Y:S05]  /*0bb0*/  @!P0 BRA `(.L_x_8) ;  /* 0x0000000000188947 */ /* 0x000fea0003800000 */
[----:B------:R-:W-:Y:S01]  /*0bc0*/  MOV R0, 0x8 ;  /* 0x0000000800007802 */ /* 0x000fe20000000f00 */
[----:B------:R-:W-:Y:S01]  /*0bd0*/  IMAD.MOV.U32 R4, RZ, RZ, R26 ;  /* 0x000000ffff047224 */ /* 0x000fe200078e001a */
[----:B------:R-:W-:Y:S02]  /*0be0*/  MOV R5, R27 ;  /* 0x0000001b00057202 */ /* 0x000fe40000000f00 */
[----:B------:R0:W1:Y:S05]  /*0bf0*/  LDC.64 R2, c[0x4][R0] ;  /* 0x0100000000027b82 */ /* 0x00006a0000000a00 */
[----:B------:R-:W-:-:S07]  /*0c00*/  LEPC R20, `(.L_x_8) ;  /* 0x000000001014794e */ /* 0x000fce0000000000 */
[----:B01----:R-:W-:Y:S05]  /*0c10*/  CALL.ABS.NOINC R2 ;  /* 0x0000000002007343 */ /* 0x003fea0003c00000 */
.L_x_8:
[----:B------:R-:W-:Y:S05]  /*0c20*/  BSYNC.RECONVERGENT B7 ;  /* 0x0000000000077941 */ /* 0x000fea0003800200 */
.L_x_7:
[----:B------:R-:W-:Y:S01]  /*0c30*/  ISETP.NE.U32.AND P0, PT, R16, RZ, PT ;  /* 0x000000ff1000720c */ /* 0x000fe20003f05070 */
[----:B------:R-:W-:Y:S03]  /*0c40*/  BSSY.RECONVERGENT B7, `(.L_x_9) ;  /* 0x0000009000077945 */ /* 0x000fe60003800200 */
[----:B------:R-:W-:-:S13]  /*0c50*/  ISETP.NE.AND.EX P0, PT, R17, RZ, PT, P0 ;  /* 0x000000ff1100720c */ /* 0x000fda0003f05300 */
[----:B------:R-:W-:Y:S05]  /*0c60*/  @!P0 BRA `(.L_x_10) ;  /* 0x0000000000188947 */ /* 0x000fea0003800000 */
[----:B------:R-:W-:Y:S01]  /*0c70*/  MOV R0, 0x8 ;  /* 0x0000000800007802 */ /* 0x000fe20000000f00 */
[----:B------:R-:W-:Y:S02]  /*0c80*/  IMAD.MOV.U32 R5, RZ, RZ, R17 ;  /* 0x000000ffff057224 */ /* 0x000fe400078e0011 */
[----:B------:R-:W-:Y:S01]  /*0c90*/  IMAD.MOV.U32 R4, RZ, RZ, R16 ;  /* 0x000000ffff047224 */ /* 0x000fe200078e0010 */
[----:B------:R0:W1:Y:S06]  /*0ca0*/  LDC.64 R2, c[0x4][R0] ;  /* 0x0100000000027b82 */ /* 0x00006c0000000a00 */
[----:B------:R-:W-:-:S07]  /*0cb0*/  LEPC R20, `(.L_x_10) ;  /* 0x000000001014794e */ /* 0x000fce0000000000 */
[----:B01----:R-:W-:Y:S05]  /*0cc0*/  CALL.ABS.NOINC R2 ;  /* 0x0000000002007343 */ /* 0x003fea0003c00000 */
.L_x_10:
[----:B------:R-:W-:Y:S05]  /*0cd0*/  BSYNC.RECONVERGENT B7 ;  /* 0x0000000000077941 */ /* 0x000fea0003800200 */
.L_x_9:
        /* <DEDUP_REMOVED lines=10> */
.L_x_12:
[----:B------:R-:W-:Y:S05]  /*0d80*/  BSYNC.RECONVERGENT B7 ;  /* 0x0000000000077941 */ /* 0x000fea0003800200 */
.L_x_11:
        /* <DEDUP_REMOVED lines=10> */
.L_x_14:
[----:B------:R-:W-:Y:S05]  /*0e30*/  BSYNC.RECONVERGENT B7 ;  /* 0x0000000000077941 */ /* 0x000fea0003800200 */
.L_x_13:
[----:B------:R-:W-:-:S04]  /*0e40*/  ISETP.NE.U32.AND P0, PT, R28, RZ, PT ;  /* 0x000000ff1c00720c */ /* 0x000fc80003f05070 */
        /* <DEDUP_REMOVED lines=8> */
.L_x_16:
[----:B------:R-:W-:Y:S05]  /*0ed0*/  BRA `(.L_x_15) ;  /* 0x000000bc00087947 */ /* 0x000fea0003800000 */
.L_x_6:
[----:B------:R-:W0:Y:S01]  /*0ee0*/  LDC.64 R2, c[0x0][0x398] ;  /* 0x0000e600ff027b82 */ /* 0x000e220000000a00 */
[----:B------:R-:W1:Y:S01]  /*0ef0*/  LDCU UR4, c[0x0][0x390] ;  /* 0x00007200ff0477ac */ /* 0x000e620008000800 */
[----:B0-----:R-:W2:Y:S06]  /*0f00*/  LDG.E R4, desc[UR36][R2.64] ;  /* 0x0000002402047981 */ /* 0x001eac000c1e1900 */
[----:B------:R-:W0:Y:S01]  /*0f10*/  LDC.64 R12, c[0x0][0x398] ;  /* 0x0000e600ff0c7b82 */ /* 0x000e220000000a00 */
[----:B--2---:R-:W2:Y:S02]  /*0f20*/  F2F.F64.F32 R4, R4 ;  /* 0x0000000400047310 */ /* 0x004ea40000201800 */
[----:B--2---:R2:W-:Y:S04]  /*0f30*/  ST.E.64 desc[UR36][R28.64], R4 ;  /* 0x000000041c007985 */ /* 0x0045e8000c101b24 */
[----:B0-----:R-:W3:Y:S02]  /*0f40*/  LDG.E R6, desc[UR36][R12.64+0x4] ;  /* 0x000004240c067981 */ /* 0x001ee4000c1e1900 */
[----:B---3--:R-:W0:Y:S02]  /*0f50*/  F2F.F64.F32 R6, R6 ;  /* 0x0000000600067310 */ /* 0x008e240000201800 */
[----:B0-----:R0:W-:Y:S04]  /*0f60*/  ST.E.64 desc[UR36][R28.64+0x8], R6 ;  /* 0x000008061c007985 */ /* 0x0011e8000c101b24 */
[----:B------:R-:W3:Y:S02]  /*0f70*/  LDG.E R8, desc[UR36][R12.64+0x8] ;  /* 0x000008240c087981 */ /* 0x000ee4000c1e1900 */
[----:B---3--:R-:W3:Y:S02]  /*0f80*/  F2F.F64.F32 R8, R8 ;  /* 0x0000000800087310 */ /* 0x008ee40000201800 */
[----:B---3--:R3:W-:Y:S04]  /*0f90*/  ST.E.64 desc[UR36][R28.64+0x10], R8 ;  /* 0x000010081c007985 */ /* 0x0087e8000c101b24 */
[----:B------:R-:W4:Y:S02]  /*0fa0*/  LDG.E R10, desc[UR36][R12.64+0xc] ;  /* 0x00000c240c0a7981 */ /* 0x000f24000c1e1900 */
[----:B----4-:R-:W4:Y:S02]  /*0fb0*/  F2F.F64.F32 R10, R10 ;  /* 0x0000000a000a7310 */ /* 0x010f240000201800 */
[----:B----4-:R4:W-:Y:S04]  /*0fc0*/  ST.E.64 desc[UR36][R28.64+0x18], R10 ;  /* 0x0000180a1c007985 */ /* 0x0109e8000c101b24 */
[----:B------:R-:W2:Y:S02]  /*0fd0*/  LDG.E R0, desc[UR36][R2.64+0x10] ;  /* 0x0000102402007981 */ /* 0x000ea4000c1e1900 */
[----:B--2---:R-:W2:Y:S02]  /*0fe0*/  F2F.F64.F32 R4, R0 ;  /* 0x0000000000047310 */ /* 0x004ea40000201800 */
[----:B--2---:R2:W-:Y:S04]  /*0ff0*/  ST.E.64 desc[UR36][R28.64+0x20], R4 ;  /* 0x000020041c007985 */ /* 0x0045e8000c101b24 */
[----:B------:R-:W0:Y:S02]  /*1000*/  LDG.E R14, desc[UR36][R2.64+0x14] ;  /* 0x00001424020e7981 */ /* 0x000e24000c1e1900 */
[----:B0-----:R-:W0:Y:S02]  /*1010*/  F2F.F64.F32 R6, R14 ;  /* 0x0000000e00067310 */ /* 0x001e240000201800 */
        /* <DEDUP_REMOVED lines=138> */
[----:B----4-:R-:W-:Y:S04]  /*18c0*/  ST.E.64 desc[UR36][R28.64+0x198], R10 ;  /* 0x0001980a1c007985 */ /* 0x010fe8000c101b24 */
        /* <DEDUP_REMOVED lines=18> */
[----:B------:R-:W2:Y:S02]  /*19f0*/  LDG.E R10, desc[UR36][R2.64+0xe8] ;  /* 0x0000e824020a7981 */ /* 0x000ea4000c1e1900 */
[----:B--2---:R-:W2:Y:S02]  /*1a00*/  F2F.F64.F32 R10, R10 ;  /* 0x0000000a000a7310 */ /* 0x004ea40000201800 */
[----:B--2---:R0:W-:Y:S04]  /*1a10*/  ST.E.64 desc[UR36][R28.64+0x1d0], R10 ;  /* 0x0001d00a1c007985 */ /* 0x0041e8000c101b24 */
[----:B---3--:R-:W2:Y:S02]  /*1a20*/  LDG.E R8, desc[UR36][R2.64+0xec] ;  /* 0x0000ec2402087981 */ /* 0x008ea4000c1e1900 */
[----:B-1----:R-:W-:Y:S01]  /*1a30*/  F2F.F64.F32 R4, UR4 ;  /* 0x0000000400047d10 */ /* 0x002fe20008201800 */
[----:B------:R-:W-:Y:S01]  /*1a40*/  BSSY.RECONVERGENT B0, `(.L_x_17) ;  /* 0x000004a000007945 */ /* 0x000fe20003800200 */
[----:B------:R-:W-:-:S06]  /*1a50*/  IMAD.MOV.U32 R9, RZ, RZ, RZ ;  /* 0x000000ffff097224 */ /* 0x000fcc00078e00ff */
[----:B--2---:R-:W1:Y:S02]  /*1a60*/  F2F.F64.F32 R12, R8 ;  /* 0x00000008000c7310 */ /* 0x004e640000201800 */
[----:B-1----:R0:W-:Y:S02]  /*1a70*/  ST.E.64 desc[UR36][R28.64+0x1d8], R12 ;  /* 0x0001d80c1c007985 */ /* 0x0021e4000c101b24 */
.L_x_18:
[----:B0-----:R-:W0:Y:S02]  /*1a80*/  LDC.64 R6, c[0x0][0x380] ;  /* 0x0000e000ff067b82 */ /* 0x001e240000000a00 */
[----:B0-----:R-:W-:-:S05]  /*1a90*/  IMAD.WIDE.U32 R6, R9, 0x4, R6 ;  /* 0x0000000409067825 */ /* 0x001fca00078e0006 */
[----:B------:R-:W2:Y:S02]  /*1aa0*/  LDG.E R0, desc[UR36][R6.64] ;  /* 0x0000002406007981 */ /* 0x000ea4000c1e1900 */
[----:B--2-4-:R-:W0:Y:S02]  /*1ab0*/  F2F.F64.F32 R2, R0 ;  /* 0x0000000000027310 */ /* 0x014e240000201800 */
[----:B0-----:R-:W-:Y:S01]  /*1ac0*/  DMUL R10, R4, R2 ;  /* 0x00000002040a7228 */ /* 0x001fe20000000000 */
[----:B------:R-:W-:-:S06]  /*1ad0*/  IMAD.WIDE.U32 R2, R9, 0x8, R26 ;  /* 0x0000000809027825 */ /* 0x000fcc00078e001a */
[----:B------:R0:W-:Y:S04]  /*1ae0*/  ST.E.64 desc[UR36][R2.64], R10 ;  /* 0x0000000a02007985 */ /* 0x0001e8000c101b24 */
[----:B------:R-:W2:Y:S02]  /*1af0*/  LDG.E R8, desc[UR36][R6.64+0x4] ;  /* 0x0000042406087981 */ /* 0x000ea4000c1e1900 */
[----:B--2---:R-:W1:Y:S02]  /*1b00*/  F2F.F64.F32 R12, R8 ;  /* 0x00000008000c7310 */ /* 0x004e640000201800 */
[----:B-1----:R-:W-:-:S07]  /*1b10*/  DMUL R12, R4, R12 ;  /* 0x0000000c040c7228 */ /* 0x002fce0000000000 */
[----:B------:R1:W-:Y:S04]  /*1b20*/  ST.E.64 desc[UR36][R2.64+0x8], R12 ;  /* 0x0000080c02007985 */ /* 0x0003e8000c101b24 */
[----:B------:R-:W2:Y:S02]  /*1b30*/  LDG.E R30, desc[UR36][R6.64+0x8] ;  /* 0x00000824061e7981 */ /* 0x000ea4000c1e1900 */
[----:B--2---:R-:W2:Y:S02]  /*1b40*/  F2F.F64.F32 R14, R30 ;  /* 0x0000001e000e7310 */ /* 0x004ea40000201800 */
[----:B--2---:R-:W-:-:S07]  /*1b50*/  DMUL R14, R4, R14 ;  /* 0x0000000e040e7228 */ /* 0x004fce0000000000 */
[----:B------:R2:W-:Y:S04]  /*1b60*/  ST.E.64 desc[UR36][R2.64+0x10], R14 ;  /* 0x0000100e02007985 */ /* 0x0005e8000c101b24 */
[----:B------:R-:W3:Y:S02]  /*1b70*/  LDG.E R0, desc[UR36][R6.64+0xc] ;  /* 0x00000c2406007981 */ /* 0x000ee4000c1e1900 */
[----:B---3--:R-:W3:Y:S02]  /*1b80*/  F2F.F64.F32 R20, R0 ;  /* 0x0000000000147310 */ /* 0x008ee40000201800 */
[----:B---3--:R-:W-:-:S07]  /*1b90*/  DMUL R20, R4, R20 ;  /* 0x0000001404147228 */ /* 0x008fce0000000000 */
[----:B------:R3:W-:Y:S04]  /*1ba0*/  ST.E.64 desc[UR36][R2.64+0x18], R20 ;  /* 0x0000181402007985 */ /* 0x0007e8000c101b24 */
[----:B------:R-:W0:Y:S02]  /*1bb0*/  LDG.E R8, desc[UR36][R6.64+0x10] ;  /* 0x0000102406087981 */ /* 0x000e24000c1e1900 */
[----:B0-----:R-:W0:Y:S02]  /*1bc0*/  F2F.F64.F32 R10, R8 ;  /* 0x00000008000a7310 */ /* 0x001e240000201800 */
[----:B0-----:R-:W-:-:S07]  /*1bd0*/  DMUL R10, R4, R10 ;  /* 0x0000000a040a7228 */ /* 0x001fce0000000000 */
[----:B------:R0:W-:Y:S04]  /*1be0*/  ST.E.64 desc[UR36][R2.64+0x20], R10 ;  /* 0x0000200a02007985 */ /* 0x0001e8000c101b24 */
[----:B------:R-:W1:Y:S02]  /*1bf0*/  LDG.E R30, desc[UR36][R6.64+0x14] ;  /* 0x00001424061e7981 */ /* 0x000e64000c1e1900 */
[----:B-1----:R-:W1:Y:S02]  /*1c00*/  F2F.F64.F32 R12, R30 ;  /* 0x0000001e000c7310 */ /* 0x002e640000201800 */
        /* <DEDUP_REMOVED lines=31> */
[----:B-1----:R-:W0:Y:S02]  /*1e00*/  F2F.F64.F32 R12, R8 ;  /* 0x00000008000c7310 */ /* 0x002e240000201800 */
[----:B0-----:R-:W-:-:S07]  /*1e10*/  DMUL R12, R4, R12 ;  /* 0x0000000c040c7228 */ /* 0x001fce0000000000 */
[----:B------:R4:W-:Y:S04]  /*1e20*/  ST.E.64 desc[UR36][R2.64+0x68], R12 ;  /* 0x0000680c02007985 */ /* 0x0009e8000c101b24 */
[----:B------:R-:W2:Y:S02]  /*1e30*/  LDG.E R30, desc[UR36][R6.64+0x38] ;  /* 0x00003824061e7981 */ /* 0x000ea4000c1e1900 */
[----:B--2---:R-:W0:Y:S02]  /*1e40*/  F2F.F64.F32 R14, R30 ;  /* 0x0000001e000e7310 */ /* 0x004e240000201800 */
[----:B0-----:R-:W-:-:S07]  /*1e50*/  DMUL R14, R4, R14 ;  /* 0x0000000e040e7228 */ /* 0x001fce0000000000 */
[----:B------:R4:W-:Y:S04]  /*1e60*/  ST.E.64 desc[UR36][R2.64+0x70], R14 ;  /* 0x0000700e02007985 */ /* 0x0009e8000c101b24 */
[----:B------:R-:W3:Y:S01]  /*1e70*/  LDG.E R0, desc[UR36][R6.64+0x3c] ;  /* 0x00003c2406007981 */ /* 0x000ee2000c1e1900 */
[----:B------:R-:W-:-:S04]  /*1e80*/  IADD3 R9, PT, PT, R9, 0x10, RZ ;  /* 0x0000001009097810 */ /* 0x000fc80007ffe0ff */
[----:B------:R-:W-:Y:S01]  /*1e90*/  ISETP.NE.AND P0, PT, R9, 0xe10, PT ;  /* 0x00000e100900780c */ /* 0x000fe20003f05270 */
[----:B---3--:R-:W0:Y:S02]  /*1ea0*/  F2F.F64.F32 R20, R0 ;  /* 0x0000000000147310 */ /* 0x008e240000201800 */
[----:B0-----:R-:W-:-:S07]  /*1eb0*/  DMUL R20, R4, R20 ;  /* 0x0000001404147228 */ /* 0x001fce0000000000 */
[----:B------:R4:W-:Y:S03]  /*1ec0*/  ST.E.64 desc[UR36][R2.64+0x78], R20 ;  /* 0x0000781402007985 */ /* 0x0009e6000c101b24 */
[----:B------:R-:W-:Y:S05]  /*1ed0*/  @P0 BRA `(.L_x_18) ;  /* 0xfffffff800e80947 */ /* 0x000fea000383ffff */
[----:B------:R-:W-:Y:S05]  /*1ee0*/  BSYNC.RECONVERGENT B0 ;  /* 0x0000000000007941 */ /* 0x000fea0003800200 */
.L_x_17:
[----:B------:R-:W-:Y:S01]  /*1ef0*/  IADD3 R7, P0, PT, R16, 0x80, RZ ;  /* 0x0000008010077810 */ /* 0x000fe20007f1e0ff */
[----:B------:R-:W-:Y:S01]  /*1f00*/  BSSY.RECONVERGENT B0, `(.L_x_19) ;  /* 0x00009b4000007945 */ /* 0x000fe20003800200 */
[----:B----4-:R-:W-:-:S03]  /*1f10*/  IMAD.MOV.U32 R20, RZ, RZ, RZ ;  /* 0x000000ffff147224 */ /* 0x010fc600078e00ff */
[----:B------:R-:W-:-:S08]  /*1f20*/  IMAD.X R21, RZ, RZ, R17, P0 ;  /* 0x000000ffff157224 */ /* 0x000fd000000e0611 */
.L_x_135:
[----:B------:R-:W-:Y:S02]  /*1f30*/  IMAD.SHL.U32 R0, R20, 0x8, RZ ;  /* 0x0000000814007824 */ /* 0x000fe400078e00ff */
[----:B------:R-:W-:Y:S01]  /*1f40*/  HFMA2 R6, -RZ, RZ, 0, 0 ;  /* 0x00000000ff067431 */ /* 0x000fe200000001ff */
[----:B------:R-:W-:Y:S01]  /*1f50*/  BSSY.RECONVERGENT B1, `(.L_x_20) ;  /* 0x00000ac000017945 */ /* 0x000fe20003800200 */
[----:B------:R-:W-:Y:S01]  /*1f60*/  IMAD.MOV.U32 R10, RZ, RZ, R7 ;  /* 0x000000ffff0a7224 */ /* 0x000fe200078e0007 */
[----:B------:R0:W1:Y:S01]  /*1f70*/  LDC.64 R2, c[0x3][R0+0x88] ;  /* 0x00c0220000027b82 */ /* 0x0000620000000a00 */
[----:B------:R-:W-:-:S07]  /*1f80*/  IMAD.MOV.U32 R11, RZ, RZ, R21 ;  /* 0x000000ffff0b7224 */ /* 0x000fce00078e0015 */
[----:B--2---:R0:W2:Y:S02]  /*1f90*/  LDC.64 R4, c[0x3][R0+0xc8] ;  /* 0x00c0320000047b82 */ /* 0x0040a40000000a00 */
.L_x_21:
[----:B---3--:R-:W-:Y:S01]  /*1fa0*/  IMAD.MOV.U32 R8, RZ, RZ, R10 ;  /* 0x000000ffff087224 */ /* 0x008fe200078e000a */
[----:B------:R-:W-:Y:S01]  /*1fb0*/  MOV R9, R11 ;  /* 0x0000000b00097202 */ /* 0x000fe20000000f00 */
[----:B------:R-:W-:-:S03]  /*1fc0*/  VIADD R6, R6, 0xa0 ;  /* 0x000000a006067836 */ /* 0x000fc60000000000 */
[----:B------:R-:W-:Y:S01]  /*1fd0*/  IADD3 R10, P1, PT, R8, 0x500, RZ ;  /* 0x00000500080a7810 */ /* 0x000fe20007f3e0ff */
[----:B------:R3:W-:Y:S01]  /*1fe0*/  ST.E.64 desc[UR36][R8.64+-0x80], RZ ;  /* 0xffff80ff08007985 */ /* 0x0007e2000c101b24 */
[----:B------:R-:W-:-:S03]  /*1ff0*/  ISETP.NE.AND P0, PT, R6, 0x3840, PT ;  /* 0x000038400600780c */ /* 0x000fc60003f05270 */
[----:B------:R3:W-:Y:S01]  /*2000*/  ST.E.64 desc[UR36][R8.64+-0x78], RZ ;  /* 0xffff88ff08007985 */ /* 0x0007e2000c101b24 */
[----:B------:R-:W-:-:S03]  /*2010*/  IMAD.X R11, RZ, RZ, R9, P1 ;  /* 0x000000ffff0b7224 */ /* 0x000fc600008e0609 */
[----:B------:R3:W-:Y:S04]  /*2020*/  ST.E.64 desc[UR36][R8.64+-0x70], RZ ;  /* 0xffff90ff08007985 */ /* 0x0007e8000c101b24 */
        /* <DEDUP_REMOVED lines=156> */
[----:B------:R3:W-:Y:S01]  /*29f0*/  ST.E.64 desc[UR36][R8.64+0x478], RZ ;  /* 0x000478ff08007985 */ /* 0x0007e2000c101b24 */
[----:B------:R-:W-:Y:S05]  /*2a00*/  @P0 BRA `(.L_x_21) ;  /* 0xfffffff400640947 */ /* 0x000fea000383ffff */
[----:B------:R-:W-:Y:S05]  /*2a10*/  BSYNC.RECONVERGENT B1 ;  /* 0x0000000000017941 */ /* 0x000fea0003800200 */
.L_x_20:
[----:B------:R-:W-:Y:S01]  /*2a20*/  BSSY.RECONVERGENT B1, `(.L_x_22) ;  /* 0x0000100000017945 */ /* 0x000fe20003800200 */
[----:B0-----:R-:W-:-:S07]  /*2a30*/  IMAD.MOV.U32 R0, RZ, RZ, RZ ;  /* 0x000000ffff007224 */ /* 0x001fce00078e00ff */
.L_x_23:
[----:B---34-:R-:W-:-:S04]  /*2a40*/  IMAD R9, R0, 0x3c, RZ ;  /* 0x0000003c00097824 */ /* 0x018fc800078e02ff */
[----:B------:R-:W-:-:S05]  /*2a50*/  IMAD.WIDE.U32 R10, R9, 0x8, R26 ;  /* 0x00000008090a7825 */ /* 0x000fca00078e001a */
[----:B------:R-:W3:Y:S01]  /*2a60*/  LD.E.64 R12, desc[UR36][R10.64] ;  /* 0x000000240a0c7980 */ /* 0x000ee2000c101b00 */
[----:B------:R-:W-:-:S05]  /*2a70*/  IADD3 R15, PT, PT, R9, R9, RZ ;  /* 0x00000009090f7210 */ /* 0x000fca0007ffe0ff */
[----:B------:R-:W-:-:S05]  /*2a80*/  IMAD.WIDE.U32 R14, R15, 0x8, R16 ;  /* 0x000000080f0e7825 */ /* 0x000fca00078e0010 */
[----:B---3--:R-:W-:Y:S04]  /*2a90*/  ST.E.64 desc[UR36][R14.64], R12 ;  /* 0x0000000c0e007985 */ /* 0x008fe8000c101b24 */
[----:B------:R0:W-:Y:S04]  /*2aa0*/  ST.E.64 desc[UR36][R14.64+0xe2e0], R12 ;  /* 0x00e2e00c0e007985 */ /* 0x0001e8000c101b24 */
[----:B------:R-:W3:Y:S04]  /*2ab0*/  LD.E.64 R30, desc[UR36][R10.64+0x8] ;  /* 0x000008240a1e7980 */ /* 0x000ee8000c101b00 */
[----:B---3--:R-:W-:Y:S04]  /*2ac0*/  ST.E.64 desc[UR36][R14.64+0x8], R30 ;  /* 0x0000081e0e007985 */ /* 0x008fe8000c101b24 */
[----:B------:R3:W-:Y:S04]  /*2ad0*/  ST.E.64 desc[UR36][R14.64+0xe2e8], R30 ;  /* 0x00e2e81e0e007985 */ /* 0x0007e8000c101b24 */
[----:B------:R-:W4:Y:S01]  /*2ae0*/  LD.E.64 R32, desc[UR36][R10.64+0x10] ;  /* 0x000010240a207980 */ /* 0x000f22000c101b00 */
[----:B------:R-:W-:-:S03]  /*2af0*/  VIADD R6, R9, 0x4 ;  /* 0x0000000409067836 */ /* 0x000fc60000000000 */
[----:B----4-:R-:W-:Y:S04]  /*2b00*/  ST.E.64 desc[UR36][R14.64+0x10], R32 ;  /* 0x000010200e007985 */ /* 0x010fe8000c101b24 */
[----:B------:R4:W-:Y:S04]  /*2b10*/  ST.E.64 desc[UR36][R14.64+0xe2f0], R32 ;  /* 0x00e2f0200e007985 */ /* 0x0009e8000c101b24 */
[----:B------:R-:W5:Y:S01]  /*2b20*/  LD.E.64 R34, desc[UR36][R10.64+0x18] ;  /* 0x000018240a227980 */ /* 0x000f62000c101b00 */
[----:B------:R-:W-:-:S04]  /*2b30*/  IMAD.WIDE.U32 R36, R6, 0x8, R26 ;  /* 0x0000000806247825 */ /* 0x000fc800078e001a */
[----:B------:R-:W-:Y:S01]  /*2b40*/  IMAD.IADD R39, R9, 0x1, R6 ;  /* 0x0000000109277824 */ /* 0x000fe200078e0206 */
[----:B-----5:R-:W-:Y:S04]  /*2b50*/  ST.E.64 desc[UR36][R14.64+0x18], R34 ;  /* 0x000018220e007985 */ /* 0x020fe8000c101b24 */
[----:B------:R5:W-:Y:S04]  /*2b60*/  ST.E.64 desc[UR36][R14.64+0xe2f8], R34 ;  /* 0x00e2f8220e007985 */ /* 0x000be8000c101b24 */
[----:B0-----:R-:W2:Y:S01]  /*2b70*/  LD.E.64 R12, desc[UR36][R36.64] ;  /* 0x00000024240c7980 */ /* 0x001ea2000c101b00 */
[----:B---3--:R-:W-:-:S05]  /*2b80*/  IMAD.WIDE.U32 R30, R39, 0x8, R16 ;  /* 0x00000008271e7825 */ /* 0x008fca00078e0010 */
[----:B--2---:R-:W-:Y:S04]  /*2b90*/  ST.E.64 desc[UR36][R30.64], R12 ;  /* 0x0000000c1e007985 */ /* 0x004fe8000c101b24 */
[----:B------:R0:W-:Y:S04]  /*2ba0*/  ST.E.64 desc[UR36][R30.64+0xe2e0], R12 ;  /* 0x00e2e00c1e007985 */ /* 0x0001e8000c101b24 */
[----:B----4-:R-:W2:Y:S04]  /*2bb0*/  LD.E.64 R32, desc[UR36][R36.64+0x8] ;  /* 0x0000082424207980 */ /* 0x010ea8000c101b00 */
[----:B--2---:R-:W-:Y:S04]  /*2bc0*/  ST.E.64 desc[UR36][R30.64+0x8], R32 ;  /* 0x000008201e007985 */ /* 0x004fe8000c101b24 */
[----:B------:R2:W-:Y:S04]  /*2bd0*/  ST.E.64 desc[UR36][R30.64+0xe2e8], R32 ;  /* 0x00e2e8201e007985 */ /* 0x0005e8000c101b24 */
[----:B------:R-:W3:Y:S01]  /*2be0*/  LD.E.64 R10, desc[UR36][R36.64+0x10] ;  /* 0x00001024240a7980 */ /* 0x000ee2000c101b00 */
[----:B------:R-:W-:-:S03]  /*2bf0*/  VIADD R6, R9, 0x8 ;  /* 0x0000000809067836 */ /* 0x000fc60000000000 */
[----:B---3--:R-:W-:Y:S04]  /*2c00*/  ST.E.64 desc[UR36][R30.64+0x10], R10 ;  /* 0x0000100a1e007985 */ /* 0x008fe8000c101b24 */
[----:B------:R3:W-:Y:S04]  /*2c10*/  ST.E.64 desc[UR36][R30.64+0xe2f0], R10 ;  /* 0x00e2f00a1e007985 */ /* 0x0007e8000c101b24 */
[----:B-----5:R-:W4:Y:S01]  /*2c20*/  LD.E.64 R14, desc[UR36][R36.64+0x18] ;  /* 0x00001824240e7980 */ /* 0x020f22000c101b00 */
[----:B------:R-:W-:Y:S01]  /*2c30*/  IMAD.WIDE.U32 R34, R6, 0x8, R26 ;  /* 0x0000000806227825 */ /* 0x000fe200078e001a */
[----:B------:R-:W-:-:S02]  /*2c40*/  IADD3 R39, PT, PT, R9, R6, RZ ;  /* 0x0000000609277210 */ /* 0x000fc40007ffe0ff */
[----:B----4-:R-:W-:Y:S04]  /*2c50*/  ST.E.64 desc[UR36][R30.64+0x18], R14 ;  /* 0x0000180e1e007985 */ /* 0x010fe8000c101b24 */
[----:B------:R4:W-:Y:S04]  /*2c60*/  ST.E.64 desc[UR36][R30.64+0xe2f8], R14 ;  /* 0x00e2f80e1e007985 */ /* 0x0009e8000c101b24 */
[----:B0-----:R-:W5:Y:S01]  /*2c70*/  LD.E.64 R12, desc[UR36][R34.64] ;  /* 0x00000024220c7980 */ /* 0x001f62000c101b00 */
[----:B--2---:R-:W-:-:S05]  /*2c80*/  IMAD.WIDE.U32 R32, R39, 0x8, R16 ;  /* 0x0000000827207825 */ /* 0x004fca00078e0010 */
[----:B-----5:R-:W-:Y:S04]  /*2c90*/  ST.E.64 desc[UR36][R32.64], R12 ;  /* 0x0000000c20007985 */ /* 0x020fe8000c101b24 */
[----:B------:R0:W-:Y:S04]  /*2ca0*/  ST.E.64 desc[UR36][R32.64+0xe2e0], R12 ;  /* 0x00e2e00c20007985 */ /* 0x0001e8000c101b24 */
[----:B---3--:R-:W2:Y:S04]  /*2cb0*/  LD.E.64 R10, desc[UR36][R34.64+0x8] ;  /* 0x00000824220a7980 */ /* 0x008ea8000c101b00 */
[----:B--2---:R-:W-:Y:S04]  /*2cc0*/  ST.E.64 desc[UR36][R32.64+0x8], R10 ;  /* 0x0000080a20007985 */ /* 0x004fe8000c101b24 */
[----:B------:R2:W-:Y:S04]  /*2cd0*/  ST.E.64 desc[UR36][R32.64+0xe2e8], R10 ;  /* 0x00e2e80a20007985 */ /* 0x0005e8000c101b24 */
[----:B------:R-:W3:Y:S01]  /*2ce0*/  LD.E.64 R36, desc[UR36][R34.64+0x10] ;  /* 0x0000102422247980 */ /* 0x000ee2000c101b00 */
[----:B------:R-:W-:-:S03]  /*2cf0*/  VIADD R6, R9, 0xc ;  /* 0x0000000c09067836 */ /* 0x000fc60000000000 */
[----:B---3--:R-:W-:Y:S04]  /*2d00*/  ST.E.64 desc[UR36][R32.64+0x10], R36 ;  /* 0x0000102420007985 */ /* 0x008fe8000c101b24 */
[----:B------:R3:W-:Y:S04]  /*2d10*/  ST.E.64 desc[UR36][R32.64+0xe2f0], R36 ;  /* 0x00e2f02420007985 */ /* 0x0007e8000c101b24 */
[----:B----4-:R-:W4:Y:S01]  /*2d20*/  LD.E.64 R14, desc[UR36][R34.64+0x18] ;  /* 0x00001824220e7980 */ /* 0x010f22000c101b00 */
[----:B------:R-:W-:-:S04]  /*2d30*/  IMAD.WIDE.U32 R30, R6, 0x8, R26 ;  /* 0x00000008061e7825 */ /* 0x000fc800078e001a */
[----:B------:R-:W-:Y:S01]  /*2d40*/  IMAD.IADD R39, R9, 0x1, R6 ;  /* 0x0000000109277824 */ /* 0x000fe200078e0206 */
        /* <DEDUP_REMOVED lines=156> */
[----:B------:R-:W-:Y:S04]  /*3710*/  ST.E.64 desc[UR36][R32.64+0xe2f0], R36 ;  /* 0x00e2f02420007985 */ /* 0x000fe8000c101b24 */
[----:B----4-:R-:W3:Y:S01]  /*3720*/  LD.E.64 R10, desc[UR36][R34.64+0x18] ;  /* 0x00001824220a7980 */ /* 0x010ee2000c101b00 */
[----:B------:R-:W-:-:S04]  /*3730*/  IMAD.WIDE.U32 R30, R6, 0x8, R26 ;  /* 0x00000008061e7825 */ /* 0x000fc800078e001a */
[----:B------:R-:W-:Y:S01]  /*3740*/  IMAD.IADD R39, R9, 0x1, R6 ;  /* 0x0000000109277824 */ /* 0x000fe200078e0206 */
[----:B---3--:R-:W-:Y:S04]  /*3750*/  ST.E.64 desc[UR36][R32.64+0x18], R10 ;  /* 0x0000180a20007985 */ /* 0x008fe8000c101b24 */
[----:B------:R3:W-:Y:S04]  /*3760*/  ST.E.64 desc[UR36][R32.64+0xe2f8], R10 ;  /* 0x00e2f80a20007985 */ /* 0x0007e8000c101b24 */
[----:B0-----:R-:W4:Y:S01]  /*3770*/  LD.E.64 R12, desc[UR36][R30.64] ;  /* 0x000000241e0c7980 */ /* 0x001f22000c101b00 */
[----:B------:R-:W-:-:S05]  /*3780*/  IMAD.WIDE.U32 R38, R39, 0x8, R16 ;  /* 0x0000000827267825 */ /* 0x000fca00078e0010 */
[----:B----4-:R-:W-:Y:S04]  /*3790*/  ST.E.64 desc[UR36][R38.64], R12 ;  /* 0x0000000c26007985 */ /* 0x010fe8000c101b24 */
[----:B------:R0:W-:Y:S04]  /*37a0*/  ST.E.64 desc[UR36][R38.64+0xe2e0], R12 ;  /* 0x00e2e00c26007985 */ /* 0x0001e8000c101b24 */
[----:B--2---:R-:W2:Y:S04]  /*37b0*/  LD.E.64 R14, desc[UR36][R30.64+0x8] ;  /* 0x000008241e0e7980 */ /* 0x004ea8000c101b00 */
[----:B--2---:R-:W-:Y:S04]  /*37c0*/  ST.E.64 desc[UR36][R38.64+0x8], R14 ;  /* 0x0000080e26007985 */ /* 0x004fe8000c101b24 */
[----:B------:R2:W-:Y:S04]  /*37d0*/  ST.E.64 desc[UR36][R38.64+0xe2e8], R14 ;  /* 0x00e2e80e26007985 */ /* 0x0005e8000c101b24 */
[----:B------:R-:W4:Y:S01]  /*37e0*/  LD.E.64 R34, desc[UR36][R30.64+0x10] ;  /* 0x000010241e227980 */ /* 0x000f22000c101b00 */
[----:B------:R-:W-:-:S03]  /*37f0*/  VIADD R6, R9, 0x38 ;  /* 0x0000003809067836 */ /* 0x000fc60000000000 */
[----:B----4-:R-:W-:Y:S04]  /*3800*/  ST.E.64 desc[UR36][R38.64+0x10], R34 ;  /* 0x0000102226007985 */ /* 0x010fe8000c101b24 */
[----:B------:R4:W-:Y:S04]  /*3810*/  ST.E.64 desc[UR36][R38.64+0xe2f0], R34 ;  /* 0x00e2f02226007985 */ /* 0x0009e8000c101b24 */
[----:B---3--:R-:W3:Y:S01]  /*3820*/  LD.E.64 R32, desc[UR36][R30.64+0x18] ;  /* 0x000018241e207980 */ /* 0x008ee2000c101b00 */
[----:B------:R-:W-:Y:S01]  /*3830*/  IMAD.WIDE.U32 R10, R6, 0x8, R26 ;  /* 0x00000008060a7825 */ /* 0x000fe200078e001a */
[----:B------:R-:W-:-:S02]  /*3840*/  IADD3 R9, PT, PT, R9, R6, RZ ;  /* 0x0000000609097210 */ /* 0x000fc40007ffe0ff */
[----:B---3--:R-:W-:Y:S04]  /*3850*/  ST.E.64 desc[UR36][R38.64+0x18], R32 ;  /* 0x0000182026007985 */ /* 0x008fe8000c101b24 */
[----:B------:R3:W-:Y:S04]  /*3860*/  ST.E.64 desc[UR36][R38.64+0xe2f8], R32 ;  /* 0x00e2f82026007985 */ /* 0x0007e8000c101b24 */
[----:B0-----:R-:W5:Y:S01]  /*3870*/  LD.E.64 R12, desc[UR36][R10.64] ;  /* 0x000000240a0c7980 */ /* 0x001f62000c101b00 */
[----:B------:R-:W-:-:S05]  /*3880*/  IMAD.WIDE.U32 R8, R9, 0x8, R16 ;  /* 0x0000000809087825 */ /* 0x000fca00078e0010 */
[----:B-----5:R-:W-:Y:S04]  /*3890*/  ST.E.64 desc[UR36][R8.64], R12 ;  /* 0x0000000c08007985 */ /* 0x020fe8000c101b24 */
[----:B------:R0:W-:Y:S04]  /*38a0*/  ST.E.64 desc[UR36][R8.64+0xe2e0], R12 ;  /* 0x00e2e00c08007985 */ /* 0x0001e8000c101b24 */
[----:B--2---:R-:W2:Y:S04]  /*38b0*/  LD.E.64 R14, desc[UR36][R10.64+0x8] ;  /* 0x000008240a0e7980 */ /* 0x004ea8000c101b00 */
[----:B--2---:R-:W-:Y:S04]  /*38c0*/  ST.E.64 desc[UR36][R8.64+0x8], R14 ;  /* 0x0000080e08007985 */ /* 0x004fe8000c101b24 */
[----:B------:R2:W-:Y:S04]  /*38d0*/  ST.E.64 desc[UR36][R8.64+0xe2e8], R14 ;  /* 0x00e2e80e08007985 */ /* 0x0005e8000c101b24 */
[----:B------:R-:W5:Y:S01]  /*38e0*/  LD.E.64 R30, desc[UR36][R10.64+0x10] ;  /* 0x000010240a1e7980 */ /* 0x000f62000c101b00 */
[----:B----4-:R-:W-:-:S03]  /*38f0*/  IMAD R35, R0, 0x79, RZ ;  /* 0x0000007900237824 */ /* 0x010fc600078e02ff */
[----:B-----5:R4:W-:Y:S04]  /*3900*/  ST.E.64 desc[UR36][R8.64+0x10], R30 ;  /* 0x0000101e08007985 */ /* 0x0209e8000c101b24 */
[----:B------:R4:W-:Y:S04]  /*3910*/  ST.E.64 desc[UR36][R8.64+0xe2f0], R30 ;  /* 0x00e2f01e08007985 */ /* 0x0009e8000c101b24 */
[----:B---3--:R-:W3:Y:S01]  /*3920*/  LD.E.64 R32, desc[UR36][R10.64+0x18] ;  /* 0x000018240a207980 */ /* 0x008ee2000c101b00 */
[----:B------:R-:W-:-:S03]  /*3930*/  IMAD.WIDE.U32 R34, R35, 0x8, R16 ;  /* 0x0000000823227825 */ /* 0x000fc600078e0010 */
[----:B---3--:R4:W-:Y:S04]  /*3940*/  ST.E.64 desc[UR36][R8.64+0x18], R32 ;  /* 0x0000182008007985 */ /* 0x0089e8000c101b24 */
[----:B------:R4:W-:Y:S04]  /*3950*/  ST.E.64 desc[UR36][R8.64+0xe2f8], R32 ;  /* 0x00e2f82008007985 */ /* 0x0009e8000c101b24 */
[----:B0-----:R-:W1:Y:S04]  /*3960*/  LD.E.64 R12, desc[UR36][R34.64] ;  /* 0x00000024220c7980 */ /* 0x001e68000c101b00 */
[----:B------:R-:W3:Y:S01]  /*3970*/  LD.E.64 R36, desc[UR36][R34.64+0xe2e0] ;  /* 0x00e2e02422247980 */ /* 0x000ee2000c101b00 */
[----:B--2---:R-:W-:Y:S01]  /*3980*/  DADD R14, -RZ, -R4 ;  /* 0x00000000ff0e7229 */ /* 0x004fe20000000904 */
[----:B------:R-:W-:-:S02]  /*3990*/  VIADD R0, R0, 0x1 ;  /* 0x0000000100007836 */ /* 0x000fc40000000000 */
[----:B------:R4:W-:Y:S03]  /*39a0*/  ST.E.64 desc[UR36][R34.64+0x1e0], R4 ;  /* 0x0001e00422007985 */ /* 0x0009e6000c101b24 */
[----:B------:R-:W-:Y:S01]  /*39b0*/  ISETP.NE.AND P0, PT, R0, 0x3c, PT ;  /* 0x0000003c0000780c */ /* 0x000fe20003f05270 */
[----:B------:R4:W-:Y:S01]  /*39c0*/  ST.E.64 desc[UR36][R34.64+0xe100], R14 ;  /* 0x00e1000e22007985 */ /* 0x0009e2000c101b24 */
[C---:B-1----:R-:W-:Y:S02]  /*39d0*/  DADD R12, -R2.reuse, R12 ;  /* 0x00000000020c7229 */ /* 0x042fe4000000010c */
[----:B---3--:R-:W-:-:S05]  /*39e0*/  DADD R36, -R2, R36 ;  /* 0x0000000002247229 */ /* 0x008fca0000000124 */
[----:B------:R4:W-:Y:S04]  /*39f0*/  ST.E.64 desc[UR36][R34.64], R12 ;  /* 0x0000000c22007985 */ /* 0x0009e8000c101b24 */
[----:B------:R4:W-:Y:S01]  /*3a00*/  ST.E.64 desc[UR36][R34.64+0xe2e0], R36 ;  /* 0x00e2e02422007985 */ /* 0x0009e2000c101b24 */
[----:B------:R-:W-:Y:S05]  /*3a10*/  @P0 BRA `(.L_x_23) ;  /* 0xfffffff000080947 */ /* 0x000fea000383ffff */
[----:B------:R-:W-:Y:S05]  /*3a20*/  BSYNC.RECONVERGENT B1 ;  /* 0x0000000000017941 */ /* 0x000fea0003800200 */
.L_x_22:
[----:B------:R-:W2:Y:S04]  /*3a30*/  LD.E.64 R2, desc[UR36][R28.64] ;  /* 0x000000241c027980 */ /* 0x000ea8000c101b00 */
[----:B------:R-:W-:Y:S04]  /*3a40*/  ST.E.64 desc[UR36][R18.64+0x1e0], RZ ;  /* 0x0001e0ff12007985 */ /* 0x000fe8000c101b24 */
[----:B--2---:R0:W-:Y:S04]  /*3a50*/  ST.E.64 desc[UR36][R18.64], R2 ;  /* 0x0000000212007985 */ /* 0x0041e8000c101b24 */
[----:B----4-:R-:W2:Y:S04]  /*3a60*/  LD.E.64 R4, desc[UR36][R28.64+0x8] ;  /* 0x000008241c047980 */ /* 0x010ea8000c101b00 */
[----:B------:R-:W-:Y:S04]  /*3a70*/  ST.E.64 desc[UR36][R18.64+0x1e8], RZ ;  /* 0x0001e8ff12007985 */ /* 0x000fe8000c101b24 */
[----:B------:R-:W3:Y:S04]  /*3a80*/  LD.E.64 R12, desc[UR36][R18.64] ;  /* 0x00000024120c7980 */ /* 0x000ee8000c101b00 */
[----:B--2---:R1:W-:Y:S04]  /*3a90*/  ST.E.64 desc[UR36][R18.64+0x8], R4 ;  /* 0x0000080412007985 */ /* 0x0043e8000c101b24 */
[----:B------:R-:W2:Y:S04]  /*3aa0*/  LD.E.64 R8, desc[UR36][R28.64+0x10] ;  /* 0x000010241c087980 */ /* 0x000ea8000c101b00 */
[----:B------:R-:W-:Y:S04]  /*3ab0*/  ST.E.64 desc[UR36][R18.64+0x1f0], RZ ;  /* 0x0001f0ff12007985 */ /* 0x000fe8000c101b24 */
[----:B--2---:R2:W-:Y:S04]  /*3ac0*/  ST.E.64 desc[UR36][R18.64+0x10], R8 ;  /* 0x0000100812007985 */ /* 0x0045e8000c101b24 */
[----:B------:R-:W4:Y:S04]  /*3ad0*/  LD.E.64 R10, desc[UR36][R28.64+0x18] ;  /* 0x000018241c0a7980 */ /* 0x000f28000c101b00 */
[----:B------:R-:W-:Y:S04]  /*3ae0*/  ST.E.64 desc[UR36][R18.64+0x1f8], RZ ;  /* 0x0001f8ff12007985 */ /* 0x000fe8000c101b24 */
[----:B----4-:R4:W-:Y:S04]  /*3af0*/  ST.E.64 desc[UR36][R18.64+0x18], R10 ;  /* 0x0000180a12007985 */ /* 0x0109e8000c101b24 */
[----:B0-----:R-:W5:Y:S04]  /*3b00*/  LD.E.64 R2, desc[UR36][R28.64+0x20] ;  /* 0x000020241c027980 */ /* 0x001f68000c101b00 */
[----:B------:R-:W-:Y:S04]  /*3b10*/  ST.E.64 desc[UR36][R18.64+0x200], RZ ;  /* 0x000200ff12007985 */ /* 0x000fe8000c101b24 */
[----:B-----5:R0:W-:Y:S04]  /*3b20*/  ST.E.64 desc[UR36][R18.64+0x20], R2 ;  /* 0x0000200212007985 */ /* 0x0201e8000c101b24 */
[----:B-1----:R-:W5:Y:S04]  /*3b30*/  LD.E.64 R4, desc[UR36][R28.64+0x28] ;  /* 0x000028241c047980 */ /* 0x002f68000c101b00 */
[----:B------:R-:W-:Y:S04]  /*3b40*/  ST.E.64 desc[UR36][R18.64+0x208], RZ ;  /* 0x000208ff12007985 */ /* 0x000fe8000c101b24 */
[----:B-----5:R1:W-:Y:S04]  /*3b50*/  ST.E.64 desc[UR36][R18.64+0x28], R4 ;  /* 0x0000280412007985 */ /* 0x0203e8000c101b24 */
[----:B--2---:R-:W2:Y:S04]  /*3b60*/  LD.E.64 R8, desc[UR36][R28.64+0x30] ;  /* 0x000030241c087980 */ /* 0x004ea8000c101b00 */
[----:B------:R-:W-:Y:S04]  /*3b70*/  ST.E.64 desc[UR36][R18.64+0x210], RZ ;  /* 0x000210ff12007985 */ /* 0x000fe8000c101b24 */
[----:B--2---:R2:W-:Y:S04]  /*3b80*/  ST.E.64 desc[UR36][R18.64+0x30], R8 ;  /* 0x0000300812007985 */ /* 0x0045e8000c101b24 */
[----:B----4-:R-:W4:Y:S04]  /*3b90*/  LD.E.64 R10, desc[UR36][R28.64+0x38] ;  /* 0x000038241c0a7980 */ /* 0x010f28000c101b00 */
        /* <DEDUP_REMOVED lines=158> */
[----:B---3--:R3:W-:Y:S04]  /*4580*/  ST.E.64 desc[UR36][R22.64], R12 ;  /* 0x0000000c16007985 */ /* 0x0087e8000c101b24 */
[----:B0-----:R-:W5:Y:S04]  /*4590*/  LD.E.64 R2, desc[UR36][R18.64+0x8] ;  /* 0x0000082412027980 */ /* 0x001f68000c101b00 */
[----:B-----5:R0:W-:Y:S04]  /*45a0*/  ST.E.64 desc[UR36][R22.64+0x8], R2 ;  /* 0x0000080216007985 */ /* 0x0201e8000c101b24 */
[----:B-1----:R-:W5:Y:S04]  /*45b0*/  LD.E.64 R4, desc[UR36][R18.64+0x10] ;  /* 0x0000102412047980 */ /* 0x002f68000c101b00 */
[----:B-----5:R1:W-:Y:S04]  /*45c0*/  ST.E.64 desc[UR36][R22.64+0x10], R4 ;  /* 0x0000100416007985 */ /* 0x0203e8000c101b24 */
[----:B--2---:R-:W2:Y:S04]  /*45d0*/  LD.E.64 R8, desc[UR36][R18.64+0x18] ;  /* 0x0000182412087980 */ /* 0x004ea8000c101b00 */
[----:B--2---:R2:W-:Y:S04]  /*45e0*/  ST.E.64 desc[UR36][R22.64+0x18], R8 ;  /* 0x0000180816007985 */ /* 0x0045e8000c101b24 */
[----:B------:R-:W5:Y:S04]  /*45f0*/  LD.E.64 R14, desc[UR36][R18.64+0x20] ;  /* 0x00002024120e7980 */ /* 0x000f68000c101b00 */
[----:B-----5:R5:W-:Y:S04]  /*4600*/  ST.E.64 desc[UR36][R22.64+0x20], R14 ;  /* 0x0000200e16007985 */ /* 0x020be8000c101b24 */
[----:B----4-:R-:W4:Y:S04]  /*4610*/  LD.E.64 R10, desc[UR36][R18.64+0x28] ;  /* 0x00002824120a7980 */ /* 0x010f28000c101b00 */
[----:B----4-:R4:W-:Y:S04]  /*4620*/  ST.E.64 desc[UR36][R22.64+0x28], R10 ;  /* 0x0000280a16007985 */ /* 0x0109e8000c101b24 */
[----:B---3--:R-:W3:Y:S04]  /*4630*/  LD.E.64 R12, desc[UR36][R18.64+0x30] ;  /* 0x00003024120c7980 */ /* 0x008ee8000c101b00 */
[----:B---3--:R3:W-:Y:S04]  /*4640*/  ST.E.64 desc[UR36][R22.64+0x30], R12 ;  /* 0x0000300c16007985 */ /* 0x0087e8000c101b24 */
[----:B0-----:R-:W2:Y:S04]  /*4650*/  LD.E.64 R2, desc[UR36][R18.64+0x38] ;  /* 0x0000382412027980 */ /* 0x001ea8000c101b00 */
[----:B--2---:R0:W-:Y:S04]  /*4660*/  ST.E.64 desc[UR36][R22.64+0x38], R2 ;  /* 0x0000380216007985 */ /* 0x0041e8000c101b24 */
[----:B-1----:R-:W2:Y:S04]  /*4670*/  LD.E.64 R4, desc[UR36][R18.64+0x40] ;  /* 0x0000402412047980 */ /* 0x002ea8000c101b00 */
[----:B--2---:R1:W-:Y:S04]  /*4680*/  ST.E.64 desc[UR36][R22.64+0x40], R4 ;  /* 0x0000400416007985 */ /* 0x0043e8000c101b24 */
[----:B------:R-:W2:Y:S04]  /*4690*/  LD.E.64 R8, desc[UR36][R18.64+0x48] ;  /* 0x0000482412087980 */ /* 0x000ea8000c101b00 */
[----:B--2---:R2:W-:Y:S04]  /*46a0*/  ST.E.64 desc[UR36][R22.64+0x48], R8 ;  /* 0x0000480816007985 */ /* 0x0045e8000c101b24 */
[----:B-----5:R-:W5:Y:S04]  /*46b0*/  LD.E.64 R14, desc[UR36][R18.64+0x50] ;  /* 0x00005024120e7980 */ /* 0x020f68000c101b00 */
        /* <DEDUP_REMOVED lines=192> */
[----:B-----5:R-:W-:Y:S04]  /*52c0*/  ST.E.64 desc[UR36][R22.64+0x350], R14 ;  /* 0x0003500e16007985 */ /* 0x020fe8000c101b24 */
[----:B----4-:R-:W4:Y:S04]  /*52d0*/  LD.E.64 R10, desc[UR36][R18.64+0x358] ;  /* 0x00035824120a7980 */ /* 0x010f28000c101b00 */
[----:B----4-:R4:W-:Y:S04]  /*52e0*/  ST.E.64 desc[UR36][R22.64+0x358], R10 ;  /* 0x0003580a16007985 */ /* 0x0109e8000c101b24 */
[----:B---3--:R-:W3:Y:S04]  /*52f0*/  LD.E.64 R12, desc[UR36][R18.64+0x360] ;  /* 0x00036024120c7980 */ /* 0x008ee8000c101b00 */
[----:B---3--:R3:W-:Y:S04]  /*5300*/  ST.E.64 desc[UR36][R22.64+0x360], R12 ;  /* 0x0003600c16007985 */ /* 0x0087e8000c101b24 */
[----:B------:R-:W5:Y:S04]  /*5310*/  LD.E.64 R30, desc[UR36][R18.64+0x368] ;  /* 0x00036824121e7980 */ /* 0x000f68000c101b00 */
[----:B-----5:R-:W-:Y:S04]  /*5320*/  ST.E.64 desc[UR36][R22.64+0x368], R30 ;  /* 0x0003681e16007985 */ /* 0x020fe8000c101b24 */
[----:B------:R-:W5:Y:S04]  /*5330*/  LD.E.64 R32, desc[UR36][R18.64+0x370] ;  /* 0x0003702412207980 */ /* 0x000f68000c101b00 */
[----:B-----5:R-:W-:Y:S04]  /*5340*/  ST.E.64 desc[UR36][R22.64+0x370], R32 ;  /* 0x0003702016007985 */ /* 0x020fe8000c101b24 */
[----:B------:R-:W5:Y:S04]  /*5350*/  LD.E.64 R34, desc[UR36][R18.64+0x378] ;  /* 0x0003782412227980 */ /* 0x000f68000c101b00 */
[----:B-----5:R-:W-:Y:S04]  /*5360*/  ST.E.64 desc[UR36][R22.64+0x378], R34 ;  /* 0x0003782216007985 */ /* 0x020fe8000c101b24 */
[----:B0-----:R-:W5:Y:S04]  /*5370*/  LD.E.64 R2, desc[UR36][R18.64+0x380] ;  /* 0x0003802412027980 */ /* 0x001f68000c101b00 */
[----:B-----5:R0:W-:Y:S04]  /*5380*/  ST.E.64 desc[UR36][R22.64+0x380], R2 ;  /* 0x0003800216007985 */ /* 0x0201e8000c101b24 */
[----:B-1----:R-:W5:Y:S04]  /*5390*/  LD.E.64 R4, desc[UR36][R18.64+0x388] ;  /* 0x0003882412047980 */ /* 0x002f68000c101b00 */
[----:B-----5:R1:W-:Y:S04]  /*53a0*/  ST.E.64 desc[UR36][R22.64+0x388], R4 ;  /* 0x0003880416007985 */ /* 0x0203e8000c101b24 */
[----:B--2---:R-:W2:Y:S04]  /*53b0*/  LD.E.64 R8, desc[UR36][R18.64+0x390] ;  /* 0x0003902412087980 */ /* 0x004ea8000c101b00 */
[----:B--2---:R2:W-:Y:S04]  /*53c0*/  ST.E.64 desc[UR36][R22.64+0x390], R8 ;  /* 0x0003900816007985 */ /* 0x0045e8000c101b24 */
[----:B----4-:R-:W4:Y:S04]  /*53d0*/  LD.E.64 R10, desc[UR36][R18.64+0x398] ;  /* 0x00039824120a7980 */ /* 0x010f28000c101b00 */
[----:B----4-:R2:W-:Y:S04]  /*53e0*/  ST.E.64 desc[UR36][R22.64+0x398], R10 ;  /* 0x0003980a16007985 */ /* 0x0105e8000c101b24 */
[----:B---3--:R-:W3:Y:S04]  /*53f0*/  LD.E.64 R12, desc[UR36][R18.64+0x3a0] ;  /* 0x0003a024120c7980 */ /* 0x008ee8000c101b00 */
[----:B---3--:R2:W-:Y:S04]  /*5400*/  ST.E.64 desc[UR36][R22.64+0x3a0], R12 ;  /* 0x0003a00c16007985 */ /* 0x0085e8000c101b24 */
[----:B------:R-:W3:Y:S04]  /*5410*/  LD.E.64 R14, desc[UR36][R18.64+0x3a8] ;  /* 0x0003a824120e7980 */ /* 0x000ee8000c101b00 */
[----:B---3--:R2:W-:Y:S04]  /*5420*/  ST.E.64 desc[UR36][R22.64+0x3a8], R14 ;  /* 0x0003a80e16007985 */ /* 0x0085e8000c101b24 */
[----:B0-----:R-:W3:Y:S04]  /*5430*/  LD.E.64 R2, desc[UR36][R18.64+0x3b0] ;  /* 0x0003b02412027980 */ /* 0x001ee8000c101b00 */
[----:B---3--:R2:W-:Y:S04]  /*5440*/  ST.E.64 desc[UR36][R22.64+0x3b0], R2 ;  /* 0x0003b00216007985 */ /* 0x0085e8000c101b24 */
[----:B-1----:R-:W3:Y:S01]  /*5450*/  LD.E.64 R4, desc[UR36][R18.64+0x3b8] ;  /* 0x0003b82412047980 */ /* 0x002ee2000c101b00 */
[----:B------:R-:W-:Y:S01]  /*5460*/  BSSY.RECONVERGENT B1, `(.L_x_24) ;  /* 0x00005b7000017945 */ /* 0x000fe20003800200 */
[----:B------:R-:W-:Y:S01]  /*5470*/  IMAD.MOV.U32 R31, RZ, RZ, RZ ;  /* 0x000000ffff1f7224 */ /* 0x000fe200078e00ff */
[----:B------:R-:W-:-:S02]  /*5480*/  PRMT R30, RZ, 0x7610, R30 ;  /* 0x00007610ff1e7816 */ /* 0x000fc4000000001e */
[----:B------:R-:W-:Y:S02]  /*5490*/  PRMT R40, RZ, 0x7610, R40 ;  /* 0x00007610ff287816 */ /* 0x000fe40000000028 */
[----:B------:R-:W-:Y:S01]  /*54a0*/  PRMT R41, RZ, 0x7610, R41 ;  /* 0x00007610ff297816 */ /* 0x000fe20000000029 */
[----:B---3--:R2:W-:Y:S06]  /*54b0*/  ST.E.64 desc[UR36][R22.64+0x3b8], R4 ;  /* 0x0003b80416007985 */ /* 0x0085ec000c101b24 */
.L_x_132:
[----:B--2---:R-:W-:-:S04]  /*54c0*/  IMAD R3, R31, 0x79, RZ ;  /* 0x000000791f037824 */ /* 0x004fc800078e02ff */
[----:B------:R-:W-:-:S05]  /*54d0*/  IMAD.WIDE.U32 R2, R3, 0x8, R16 ;  /* 0x0000000803027825 */ /* 0x000fca00078e0010 */
[----:B-1----:R-:W2:Y:S01]  /*54e0*/  LD.E.64 R10, desc[UR36][R2.64] ;  /* 0x00000024020a7980 */ /* 0x002ea2000c101b00 */
[C---:B------:R-:W-:Y:S01]  /*54f0*/  ISETP.GT.U32.AND P0, PT, R31.reuse, 0x76, PT ;  /* 0x000000761f00780c */ /* 0x040fe20003f04070 */
[----:B------:R-:W-:Y:S01]  /*5500*/  IMAD.MOV R42, RZ, RZ, -R40 ;  /* 0x000000ffff2a7224 */ /* 0x000fe200078e0a28 */
[----:B------:R-:W-:Y:S01]  /*5510*/  IADD3 R47, PT, PT, RZ, -R41, RZ ;  /* 0x80000029ff2f7210 */ /* 0x000fe20007ffe0ff */
[----:B------:R-:W-:Y:S01]  /*5520*/  BSSY.RECONVERGENT B2, `(.L_x_25) ;  /* 0x0000132000027945 */ /* 0x000fe20003800200 */
[----:B------:R-:W-:Y:S02]  /*5530*/  IMAD R43, R31, 0x78, RZ ;  /* 0x000000781f2b7824 */ /* 0x000fe400078e02ff */
[----:B------:R-:W-:Y:S01]  /*5540*/  PRMT R47, R47, 0x7710, RZ ;  /* 0x000077102f2f7816 */ /* 0x000fe200000000ff */
[----:B------:R-:W-:Y:S01]  /*5550*/  IMAD.MOV.U32 R13, RZ, RZ, R31 ;  /* 0x000000ffff0d7224 */ /* 0x000fe200078e001f */
[----:B------:R-:W-:-:S03]  /*5560*/  PRMT R42, R42, 0x7710, RZ ;  /* 0x000077102a2a7816 */ /* 0x000fc600000000ff */
[----:B------:R-:W-:Y:S01]  /*5570*/  VIADD R47, R47, 0x8 ;  /* 0x000000082f2f7836 */ /* 0x000fe20000000000 */
[----:B------:R-:W-:-:S04]  /*5580*/  LOP3.LUT R42, R42, 0x7, RZ, 0xc0, !PT ;  /* 0x000000072a2a7812 */ /* 0x000fc800078ec0ff */
[----:B------:R-:W-:Y:S01]  /*5590*/  LOP3.LUT R47, R47, 0xf, RZ, 0xc0, !PT ;  /* 0x0000000f2f2f7812 */ /* 0x000fe200078ec0ff */
[----:B------:R-:W-:Y:S01]  /*55a0*/  VIADD R44, R42, 0xffffffff ;  /* 0xffffffff2a2c7836 */ /* 0x000fe20000000000 */
[----:B0-2---:R-:W-:Y:S01]  /*55b0*/  DADD R8, -RZ, |R10| ;  /* 0x00000000ff087229 */ /* 0x005fe2000000050a */
[----:B------:R-:W-:Y:S10]  /*55c0*/  @P0 BRA `(.L_x_26) ;  /* 0x00000010009c0947 */ /* 0x000ff40003800000 */
[C---:B------:R-:W-:Y:S01]  /*55d0*/  ISETP.GT.U32.AND P1, PT, R31.reuse, 0x67, PT ;  /* 0x000000671f00780c */ /* 0x040fe20003f24070 */
[----:B------:R-:W-:Y:S01]  /*55e0*/  BSSY.RECONVERGENT B3, `(.L_x_27) ;  /* 0x000008c000037945 */ /* 0x000fe20003800200 */
[----:B------:R-:W-:Y:S01]  /*55f0*/  IADD3 R0, PT, PT, -R31, 0x77, RZ ;  /* 0x000000771f007810 */ /* 0x000fe20007ffe1ff */
[----:B------:R-:W-:Y:S01]  /*5600*/  IMAD.MOV.U32 R6, RZ, RZ, R31 ;  /* 0x000000ffff067224 */ /* 0x000fe200078e001f */
[----:B------:R-:W-:Y:S02]  /*5610*/  MOV R13, R31 ;  /* 0x0000001f000d7202 */ /* 0x000fe40000000f00 */
[----:B------:R-:W-:-:S07]  /*5620*/  LOP3.LUT P0, RZ, R0, 0xf, RZ, 0xc0, !PT ;  /* 0x0000000f00ff7812 */ /* 0x000fce000780c0ff */
[----:B------:R-:W-:Y:S06]  /*5630*/  @P1 BRA `(.L_x_28) ;  /* 0x0000000800181947 */ /* 0x000fec0003800000 */
[----:B------:R-:W-:Y:S01]  /*5640*/  IMAD.MOV.U32 R0, RZ, RZ, RZ ;  /* 0x000000ffff007224 */ /* 0x000fe200078e00ff */
[----:B------:R-:W-:Y:S01]  /*5650*/  MOV R6, R31 ;  /* 0x0000001f00067202 */ /* 0x000fe20000000f00 */
[----:B------:R-:W-:-:S07]  /*5660*/  IMAD.MOV.U32 R13, RZ, RZ, R31 ;  /* 0x000000ffff0d7224 */ /* 0x000fce00078e001f */
.L_x_29:
[----:B------:R-:W-:-:S04]  /*5670*/  IMAD R12, R6, 0x78, R31 ;  /* 0x00000078060c7824 */ /* 0x000fc800078e021f */
[----:B------:R-:W-:-:S04]  /*5680*/  VIADD R5, R12, 0x78 ;  /* 0x000000780c057836 */ /* 0x000fc80000000000 */
[----:B------:R-:W-:-:S05]  /*5690*/  IMAD.WIDE.U32 R4, R5, 0x8, R16 ;  /* 0x0000000805047825 */ /* 0x000fca00078e0010 */
[----:B------:R-:W2:Y:S04]  /*56a0*/  LD.E.64 R36, desc[UR36][R4.64] ;  /* 0x0000002404247980 */ /* 0x000ea8000c101b00 */
[----:B------:R-:W3:Y:S04]  /*56b0*/  LD.E.64 R38, desc[UR36][R4.64+0x3c0] ;  /* 0x0003c02404267980 */ /* 0x000ee8000c101b00 */
[----:B------:R0:W4:Y:S01]  /*56c0*/  LD.E.64 R48, desc[UR36][R4.64+0x780] ;  /* 0x0007802404307980 */ /* 0x000122000c101b00 */
[----:B------:R-:W-:-:S04]  /*56d0*/  VIADD R51, R12, 0x1e0 ;  /* 0x000001e00c337836 */ /* 0x000fc80000000000 */
[----:B------:R-:W-:-:S06]  /*56e0*/  IMAD.WIDE.U32 R50, R51, 0x8, R16 ;  /* 0x0000000833327825 */ /* 0x000fcc00078e0010 */
[----:B------:R-:W5:Y:S01]  /*56f0*/  LD.E.64 R50, desc[UR36][R50.64] ;  /* 0x0000002432327980 */ /* 0x000f62000c101b00 */
[----:B------:R-:W-:-:S04]  /*5700*/  VIADD R33, R12, 0x258 ;  /* 0x000002580c217836 */ /* 0x000fc80000000000 */
[----:B------:R-:W-:Y:S01]  /*5710*/  IMAD.WIDE.U32 R32, R33, 0x8, R16 ;  /* 0x0000000821207825 */ /* 0x000fe200078e0010 */
[----:B------:R-:W-:-:S05]  /*5720*/  IADD3 R35, PT, PT, R12, 0x2d0, RZ ;  /* 0x000002d00c237810 */ /* 0x000fca0007ffe0ff */
[----:B------:R-:W5:Y:S01]  /*5730*/  LD.E.64 R32, desc[UR36][R32.64] ;  /* 0x0000002420207980 */ /* 0x000f62000c101b00 */
[----:B------:R-:W-:-:S06]  /*5740*/  IMAD.WIDE.U32 R34, R35, 0x8, R16 ;  /* 0x0000000823227825 */ /* 0x000fcc00078e0010 */
[----:B------:R-:W5:Y:S01]  /*5750*/  LD.E.64 R34, desc[UR36][R34.64] ;  /* 0x0000002422227980 */ /* 0x000f62000c101b00 */
[----:B------:R-:W-:-:S04]  /*5760*/  VIADD R15, R12, 0x348 ;  /* 0x000003480c0f7836 */ /* 0x000fc80000000000 */
[----:B------:R-:W-:-:S06]  /*5770*/  IMAD.WIDE.U32 R14, R15, 0x8, R16 ;  /* 0x000000080f0e7825 */ /* 0x000fcc00078e0010 */
[----:B------:R-:W5:Y:S01]  /*5780*/  LD.E.64 R14, desc[UR36][R14.64] ;  /* 0x000000240e0e7980 */ /* 0x000f62000c101b00 */
[----:B0-----:R-:W-:-:S04]  /*5790*/  VIADD R5, R12, 0x3c0 ;  /* 0x000003c00c057836 */ /* 0x001fc80000000000 */
[----:B------:R-:W-:-:S06]  /*57a0*/  IMAD.WIDE.U32 R4, R5, 0x8, R16 ;  /* 0x0000000805047825 */ /* 0x000fcc00078e0010 */
[----:B------:R-:W5:Y:S01]  /*57b0*/  LD.E.64 R4, desc[UR36][R4.64] ;  /* 0x0000002404047980 */ /* 0x000f62000c101b00 */
[----:B------:R-:W-:Y:S01]  /*57c0*/  IADD3 R45, PT, PT, R12, 0x4b0, RZ ;  /* 0x000004b00c2d7810 */ /* 0x000fe20007ffe0ff */
[----:B--2---:R-:W-:Y:S02]  /*57d0*/  DSETP.GT.AND P2, PT, |R36|, R8, PT ;  /* 0x000000082400722a */ /* 0x004fe40003f44200 */
[----:B------:R-:W-:-:S10]  /*57e0*/  DADD R36, -RZ, |R36| ;  /* 0x00000000ff247229 */ /* 0x000fd40000000524 */
[----:B------:R-:W-:Y:S02]  /*57f0*/  FSEL R8, R36, R8, P2 ;  /* 0x0000000824087208 */ /* 0x000fe40001000000 */
[----:B------:R-:W-:-:S06]  /*5800*/  FSEL R9, R37, R9, P2 ;  /* 0x0000000925097208 */ /* 0x000fcc0001000000 */
[----:B---3--:R-:W-:Y:S02]  /*5810*/  DSETP.GT.AND P3, PT, |R38|, R8, PT ;  /* 0x000000082600722a */ /* 0x008fe40003f64200 */
[----:B------:R-:W-:-:S10]  /*5820*/  DADD R38, -RZ, |R38| ;  /* 0x00000000ff267229 */ /* 0x000fd40000000526 */
[----:B------:R-:W-:Y:S02]  /*5830*/  FSEL R8, R38, R8, P3 ;  /* 0x0000000826087208 */ /* 0x000fe40001800000 */
[----:B------:R-:W-:-:S06]  /*5840*/  FSEL R9, R39, R9, P3 ;  /* 0x0000000927097208 */ /* 0x000fcc0001800000 */
[----:B----4-:R-:W-:Y:S02]  /*5850*/  DSETP.GT.AND P4, PT, |R48|, R8, PT ;  /* 0x000000083000722a */ /* 0x010fe40003f84200 */
[----:B------:R-:W-:-:S10]  /*5860*/  DADD R48, -RZ, |R48| ;  /* 0x00000000ff307229 */ /* 0x000fd40000000530 */
[----:B------:R-:W-:Y:S02]  /*5870*/  FSEL R36, R48, R8, P4 ;  /* 0x0000000830247208 */ /* 0x000fe40002000000 */
[----:B------:R-:W-:Y:S01]  /*5880*/  FSEL R37, R49, R9, P4 ;  /* 0x0000000931257208 */ /* 0x000fe20002000000 */
[----:B------:R-:W-:-:S04]  /*5890*/  VIADD R9, R12, 0x438 ;  /* 0x000004380c097836 */ /* 0x000fc80000000000 */
[----:B------:R-:W-:Y:S01]  /*58a0*/  IMAD.WIDE.U32 R8, R9, 0x8, R16 ;  /* 0x0000000809087825 */ /* 0x000fe200078e0010 */
[----:B-----5:R-:W-:Y:S02]  /*58b0*/  DSETP.GT.AND P5, PT, |R50|, R36, PT ;  /* 0x000000243200722a */ /* 0x020fe40003fa4200 */
[----:B------:R-:W-:-:S03]  /*58c0*/  DADD R50, -RZ, |R50| ;  /* 0x00000000ff327229 */ /* 0x000fc60000000532 */
[----:B------:R-:W2:Y:S01]  /*58d0*/  LD.E.64 R8, desc[UR36][R8.64] ;  /* 0x0000002408087980 */ /* 0x000ea2000c101b00 */
[----:B------:R-:W-:-:S06]  /*58e0*/  DADD R38, -RZ, |R32| ;  /* 0x00000000ff267229 */ /* 0x000fcc0000000520 */
[----:B------:R-:W-:Y:S02]  /*58f0*/  FSEL R36, R50, R36, P5 ;  /* 0x0000002432247208 */ /* 0x000fe40002800000 */
[----:B------:R-:W-:-:S06]  /*5900*/  FSEL R37, R51, R37, P5 ;  /* 0x0000002533257208 */ /* 0x000fcc0002800000 */
[----:B------:R-:W-:Y:S01]  /*5910*/  DSETP.GT.AND P6, PT, |R32|, R36, PT ;  /* 0x000000242000722a */ /* 0x000fe20003fc4200 */
[----:B------:R-:W-:-:S05]  /*5920*/  IMAD.WIDE.U32 R32, R45, 0x8, R16 ;  /* 0x000000082d207825 */ /* 0x000fca00078e0010 */
[----:B------:R-:W-:Y:S01]  /*5930*/  FSEL R36, R38, R36, P6 ;  /* 0x0000002426247208 */ /* 0x000fe20003000000 */
[----:B------:R-:W3:Y:S01]  /*5940*/  LD.E.64 R32, desc[UR36][R32.64] ;  /* 0x0000002420207980 */ /* 0x000ee2000c101b00 */
[----:B------:R-:W-:Y:S01]  /*5950*/  FSEL R37, R39, R37, P6 ;  /* 0x0000002527257208 */ /* 0x000fe20003000000 */
[----:B------:R-:W-:Y:S01]  /*5960*/  VIADD R45, R12, 0x528 ;  /* 0x000005280c2d7836 */ /* 0x000fe20000000000 */
[----:B------:R-:W-:-:S04]  /*5970*/  DADD R38, -RZ, |R34| ;  /* 0x00000000ff267229 */ /* 0x000fc80000000522 */
[----:B------:R-:W-:Y:S01]  /*5980*/  DSETP.GT.AND P1, PT, |R34|, R36, PT ;  /* 0x000000242200722a */ /* 0x000fe20003f24200 */
[----:B------:R-:W-:-:S04]  /*5990*/  IMAD.WIDE.U32 R34, R45, 0x8, R16 ;  /* 0x000000082d227825 */ /* 0x000fc800078e0010 */
[----:B------:R-:W-:Y:S02]  /*59a0*/  VIADD R45, R12, 0x5a0 ;  /* 0x000005a00c2d7836 */ /* 0x000fe40000000000 */
[----:B------:R-:W4:Y:S01]  /*59b0*/  LD.E.64 R34, desc[UR36][R34.64] ;  /* 0x0000002422227980 */ /* 0x000f22000c101b00 */
[----:B------:R-:W-:Y:S02]  /*59c0*/  FSEL R38, R38, R36, P1 ;  /* 0x0000002426267208 */ /* 0x000fe40000800000 */
[----:B------:R-:W-:Y:S01]  /*59d0*/  FSEL R39, R39, R37, P1 ;  /* 0x0000002527277208 */ /* 0x000fe20000800000 */
[----:B------:R-:W-:Y:S01]  /*59e0*/  IMAD.WIDE.U32 R36, R45, 0x8, R16 ;  /* 0x000000082d247825 */ /* 0x000fe200078e0010 */
[----:B------:R-:W-:-:S03]  /*59f0*/  IADD3 R49, PT, PT, R12, 0x618, RZ ;  /* 0x000006180c317810 */ /* 0x000fc60007ffe0ff */
[----:B------:R-:W-:Y:S02]  /*5a00*/  @P2 VIADD R13, R6, 0x1 ;  /* 0x00000001060d2836 */ /* 0x000fe40000000000 */
[----:B------:R-:W5:Y:S01]  /*5a10*/  LD.E.64 R36, desc[UR36][R36.64] ;  /* 0x0000002424247980 */ /* 0x000f62000c101b00 */
[----:B------:R-:W-:Y:S02]  /*5a20*/  DSETP.GT.AND P2, PT, |R14|, R38, PT ;  /* 0x000000260e00722a */ /* 0x000fe40003f44200 */
[----:B------:R-:W-:Y:S01]  /*5a30*/  DADD R14, -RZ, |R14| ;  /* 0x00000000ff0e7229 */ /* 0x000fe2000000050e */
[----:B------:R-:W-:-:S06]  /*5a40*/  IMAD.WIDE.U32 R48, R49, 0x8, R16 ;  /* 0x0000000831307825 */ /* 0x000fcc00078e0010 */
[----:B------:R-:W5:Y:S03]  /*5a50*/  LD.E.64 R48, desc[UR36][R48.64] ;  /* 0x0000002430307980 */ /* 0x000f66000c101b00 */
[----:B------:R-:W-:Y:S01]  /*5a60*/  FSEL R53, R15, R39, P2 ;  /* 0x000000270f357208 */ /* 0x000fe20001000000 */
[----:B------:R-:W-:Y:S01]  /*5a70*/  VIADD R39, R12, 0x690 ;  /* 0x000006900c277836 */ /* 0x000fe20000000000 */
[----:B------:R-:W-:-:S03]  /*5a80*/  FSEL R52, R14, R38, P2 ;  /* 0x000000260e347208 */ /* 0x000fc60001000000 */
        /* <DEDUP_REMOVED lines=8> */
[C---:B------:R-:W-:Y:S01]  /*5b10*/  @P3 VIADD R13, R6.reuse, 0x2 ;  /* 0x00000002060d3836 */ /* 0x040fe20000000000 */
[----:B------:R-:W-:Y:S02]  /*5b20*/  DSETP.GT.AND P3, PT, |R4|, R52, PT ;  /* 0x000000340400722a */ /* 0x000fe40003f64200 */
[----:B------:R-:W-:Y:S01]  /*5b30*/  DADD R4, -RZ, |R4| ;  /* 0x00000000ff047229 */ /* 0x000fe20000000504 */
[----:B------:R-:W-:-:S09]  /*5b40*/  @P4 VIADD R13, R6, 0x3 ;  /* 0x00000003060d4836 */ /* 0x000fd20000000000 */
[----:B------:R-:W-:Y:S02]  /*5b50*/  FSEL R4, R4, R52, P3 ;  /* 0x0000003404047208 */ /* 0x000fe40001800000 */
[----:B------:R-:W-:Y:S01]  /*5b60*/  FSEL R5, R5, R53, P3 ;  /* 0x0000003505057208 */ /* 0x000fe20001800000 */
[C---:B------:R-:W-:Y:S02]  /*5b70*/  @P5 VIADD R13, R6.reuse, 0x4 ;  /* 0x00000004060d5836 */ /* 0x040fe40000000000 */
[C---:B------:R-:W-:Y:S01]  /*5b80*/  @P6 VIADD R13, R6.reuse, 0x5 ;  /* 0x00000005060d6836 */ /* 0x040fe20000000000 */
[C---:B------:R-:W-:Y:S01]  /*5b90*/  @P1 IADD3 R13, PT, PT, R6.reuse, 0x6, RZ ;  /* 0x00000006060d1810 */ /* 0x040fe20007ffe0ff */
[C---:B------:R-:W-:Y:S02]  /*5ba0*/  @P2 VIADD R13, R6.reuse, 0x7 ;  /* 0x00000007060d2836 */ /* 0x040fe40000000000 */
[----:B------:R-:W-:Y:S01]  /*5bb0*/  @P3 VIADD R13, R6, 0x8 ;  /* 0x00000008060d3836 */ /* 0x000fe20000000000 */
[----:B------:R-:W-:-:S02]  /*5bc0*/  IADD3 R12, PT, PT, -R31, 0x77, RZ ;  /* 0x000000771f0c7810 */ /* 0x000fc40007ffe1ff */
        /* <DEDUP_REMOVED lines=8> */
[----:B------:R-:W-:Y:S01]  /*5c50*/  FSEL R5, R33, R5, P5 ;  /* 0x0000000521057208 */ /* 0x000fe20002800000 */
[----:B----4-:R-:W-:-:S05]  /*5c60*/  DADD R8, -RZ, |R34| ;  /* 0x00000000ff087229 */ /* 0x010fca0000000522 */
[----:B------:R-:W-:-:S06]  /*5c70*/  DSETP.GT.AND P6, PT, |R34|, R4, PT ;  /* 0x000000042200722a */ /* 0x000fcc0003fc4200 */
[----:B------:R-:W-:Y:S02]  /*5c80*/  FSEL R4, R8, R4, P6 ;  /* 0x0000000408047208 */ /* 0x000fe40003000000 */
[----:B------:R-:W-:Y:S01]  /*5c90*/  FSEL R5, R9, R5, P6 ;  /* 0x0000000509057208 */ /* 0x000fe20003000000 */
[----:B-----5:R-:W-:-:S05]  /*5ca0*/  DADD R8, -RZ, |R36| ;  /* 0x00000000ff087229 */ /* 0x020fca0000000524 */
[----:B------:R-:W-:-:S06]  /*5cb0*/  DSETP.GT.AND P1, PT, |R36|, R4, PT ;  /* 0x000000042400722a */ /* 0x000fcc0003f24200 */
[----:B------:R-:W-:Y:S02]  /*5cc0*/  FSEL R4, R8, R4, P1 ;  /* 0x0000000408047208 */ /* 0x000fe40000800000 */
[----:B------:R-:W-:Y:S01]  /*5cd0*/  FSEL R5, R9, R5, P1 ;  /* 0x0000000509057208 */ /* 0x000fe20000800000 */
[----:B------:R-:W-:-:S05]  /*5ce0*/  DADD R8, -RZ, |R48| ;  /* 0x00000000ff087229 */ /* 0x000fca0000000530 */
[----:B------:R-:W-:-:S06]  /*5cf0*/  DSETP.GT.AND P2, PT, |R48|, R4, PT ;  /* 0x000000043000722a */ /* 0x000fcc0003f44200 */
[----:B------:R-:W-:Y:S02]  /*5d00*/  FSEL R4, R8, R4, P2 ;  /* 0x0000000408047208 */ /* 0x000fe40001000000 */
[----:B------:R-:W-:Y:S01]  /*5d10*/  FSEL R5, R9, R5, P2 ;  /* 0x0000000509057208 */ /* 0x000fe20001000000 */
[----:B------:R-:W-:-:S05]  /*5d20*/  DADD R8, -RZ, |R38| ;  /* 0x00000000ff087229 */ /* 0x000fca0000000526 */
[----:B------:R-:W-:Y:S01]  /*5d30*/  DSETP.GT.AND P3, PT, |R38|, R4, PT ;  /* 0x000000042600722a */ /* 0x000fe20003f64200 */
[----:B------:R-:W-:-:S05]  /*5d40*/  @P4 VIADD R13, R6, 0x9 ;  /* 0x00000009060d4836 */ /* 0x000fca0000000000 */
[----:B------:R-:W-:Y:S02]  /*5d50*/  FSEL R4, R8, R4, P3 ;  /* 0x0000000408047208 */ /* 0x000fe40001800000 */
[----:B------:R-:W-:Y:S01]  /*5d60*/  FSEL R5, R9, R5, P3 ;  /* 0x0000000509057208 */ /* 0x000fe20001800000 */
[----:B------:R-:W-:Y:S01]  /*5d70*/  DADD R8, -RZ, |R14| ;  /* 0x00000000ff087229 */ /* 0x000fe2000000050e */
[C---:B------:R-:W-:Y:S01]  /*5d80*/  @P5 IADD3 R13, PT, PT, R6.reuse, 0xa, RZ ;  /* 0x0000000a060d5810 */ /* 0x040fe20007ffe0ff */
[----:B------:R-:W-:-:S03]  /*5d90*/  @P6 VIADD R13, R6, 0xb ;  /* 0x0000000b060d6836 */ /* 0x000fc60000000000 */
[----:B------:R-:W-:Y:S01]  /*5da0*/  DSETP.GT.AND P4, PT, |R14|, R4, PT ;  /* 0x000000040e00722a */ /* 0x000fe20003f84200 */
[----:B------:R-:W-:Y:S01]  /*5db0*/  LOP3.LUT R15, R12, 0xfffffff0, RZ, 0xc0, !PT ;  /* 0xfffffff00c0f7812 */ /* 0x000fe200078ec0ff */
[C---:B------:R-:W-:Y:S02]  /*5dc0*/  @P1 VIADD R13, R6.reuse, 0xc ;  /* 0x0000000c060d1836 */ /* 0x040fe40000000000 */
[----:B------:R-:W-:Y:S01]  /*5dd0*/  @P2 VIADD R13, R6, 0xd ;  /* 0x0000000d060d2836 */ /* 0x000fe20000000000 */
[----:B------:R-:W-:Y:S02]  /*5de0*/  ISETP.NE.AND P2, PT, R0, R15, PT ;  /* 0x0000000f0000720c */ /* 0x000fe40003f45270 */
[----:B------:R-:W-:Y:S02]  /*5df0*/  FSEL R4, R8, R4, P4 ;  /* 0x0000000408047208 */ /* 0x000fe40002000000 */
[----:B------:R-:W-:Y:S01]  /*5e00*/  FSEL R5, R9, R5, P4 ;  /* 0x0000000509057208 */ /* 0x000fe20002000000 */
[----:B------:R-:W-:Y:S01]  /*5e10*/  DADD R8, -RZ, |R50| ;  /* 0x00000000ff087229 */ /* 0x000fe20000000532 */
[----:B------:R-:W-:-:S03]  /*5e20*/  @P3 VIADD R13, R6, 0xe ;  /* 0x0000000e060d3836 */ /* 0x000fc60000000000 */
[C---:B------:R-:W-:Y:S01]  /*5e30*/  @P4 VIADD R13, R6.reuse, 0xf ;  /* 0x0000000f060d4836 */ /* 0x040fe20000000000 */
[----:B------:R-:W-:Y:S01]  /*5e40*/  DSETP.GT.AND P1, PT, |R50|, R4, PT ;  /* 0x000000043200722a */ /* 0x000fe20003f24200 */
[----:B------:R-:W-:-:S05]  /*5e50*/  VIADD R6, R6, 0x10 ;  /* 0x0000001006067836 */ /* 0x000fca0000000000 */
[----:B------:R-:W-:Y:S02]  /*5e60*/  FSEL R8, R8, R4, P1 ;  /* 0x0000000408087208 */ /* 0x000fe40000800000 */
[----:B------:R-:W-:Y:S02]  /*5e70*/  FSEL R9, R9, R5, P1 ;  /* 0x0000000509097208 */ /* 0x000fe40000800000 */
[----:B------:R-:W-:Y:S01]  /*5e80*/  SEL R13, R6, R13, P1 ;  /* 0x0000000d060d7207 */ /* 0x000fe20000800000 */
[----:B------:R-:W-:Y:S06]  /*5e90*/  @P2 BRA `(.L_x_29) ;  /* 0xfffffff400f42947 */ /* 0x000fec000383ffff */
.L_x_28:
[----:B------:R-:W-:Y:S05]  /*5ea0*/  BSYNC.RECONVERGENT B3 ;  /* 0x0000000000037941 */ /* 0x000fea0003800200 */
.L_x_27:
[----:B------:R-:W-:Y:S05]  /*5eb0*/  @!P0 BRA `(.L_x_26) ;  /* 0x0000000800608947 */ /* 0x000fea0003800000 */
[----:B------:R-:W-:Y:S01]  /*5ec0*/  LOP3.LUT R0, R41, 0x7, RZ, 0x3c, !PT ;  /* 0x0000000729007812 */ /* 0x000fe200078e3cff */
[----:B------:R-:W-:Y:S03]  /*5ed0*/  BSSY.RECONVERGENT B3, `(.L_x_30) ;  /* 0x0000048000037945 */ /* 0x000fe60003800200 */
[----:B------:R-:W-:-:S04]  /*5ee0*/  LOP3.LUT R0, R0, 0xf, RZ, 0xc0, !PT ;  /* 0x0000000f00007812 */ /* 0x000fc800078ec0ff */
[C---:B------:R-:W-:Y:S02]  /*5ef0*/  IADD3 R4, PT, PT, R0.reuse, -0x1, RZ ;  /* 0xffffffff00047810 */ /* 0x040fe40007ffe0ff */
[----:B------:R-:W-:Y:S02]  /*5f00*/  LOP3.LUT P0, RZ, R0, 0x7, RZ, 0xc0, !PT ;  /* 0x0000000700ff7812 */ /* 0x000fe4000780c0ff */
[----:B------:R-:W-:-:S13]  /*5f10*/  ISETP.GE.U32.AND P1, PT, R4, 0x7, PT ;  /* 0x000000070400780c */ /* 0x000fda0003f26070 */
[----:B------:R-:W-:Y:S05]  /*5f20*/  @!P1 BRA `(.L_x_31) ;  /* 0x0000000400089947 */ /* 0x000fea0003800000 */
[----:B------:R-:W-:-:S04]  /*5f30*/  IMAD R0, R6, 0x78, R31 ;  /* 0x0000007806007824 */ /* 0x000fc800078e021f */
[----:B------:R-:W-:-:S04]  /*5f40*/  VIADD R5, R0, 0x78 ;  /* 0x0000007800057836 */ /* 0x000fc80000000000 */
[----:B------:R-:W-:-:S06]  /*5f50*/  IMAD.WIDE.U32 R4, R5, 0x8, R16 ;  /* 0x0000000805047825 */ /* 0x000fcc00078e0010 */
[----:B------:R-:W2:Y:S01]  /*5f60*/  LD.E.64 R4, desc[UR36][R4.64] ;  /* 0x0000002404047980 */ /* 0x000ea2000c101b00 */
[----:B------:R-:W-:-:S04]  /*5f70*/  VIADD R15, R0, 0xf0 ;  /* 0x000000f0000f7836 */ /* 0x000fc80000000000 */
[----:B------:R-:W-:-:S06]  /*5f80*/  IMAD.WIDE.U32 R14, R15, 0x8, R16 ;  /* 0x000000080f0e7825 */ /* 0x000fcc00078e0010 */
[----:B------:R-:W3:Y:S01]  /*5f90*/  LD.E.64 R14, desc[UR36][R14.64] ;  /* 0x000000240e0e7980 */ /* 0x000ee2000c101b00 */
[----:B------:R-:W-:-:S04]  /*5fa0*/  VIADD R33, R0, 0x168 ;  /* 0x0000016800217836 */ /* 0x000fc80000000000 */
[----:B------:R-:W-:Y:S01]  /*5fb0*/  IMAD.WIDE.U32 R32, R33, 0x8, R16 ;  /* 0x0000000821207825 */ /* 0x000fe200078e0010 */
[----:B------:R-:W-:-:S05]  /*5fc0*/  IADD3 R35, PT, PT, R0, 0x1e0, RZ ;  /* 0x000001e000237810 */ /* 0x000fca0007ffe0ff */
[----:B------:R-:W4:Y:S01]  /*5fd0*/  LD.E.64 R32, desc[UR36][R32.64] ;  /* 0x0000002420207980 */ /* 0x000f22000c101b00 */
[----:B------:R-:W-:-:S04]  /*5fe0*/  IMAD.WIDE.U32 R34, R35, 0x8, R16 ;  /* 0x0000000823227825 */ /* 0x000fc800078e0010 */
[----:B------:R-:W-:Y:S02]  /*5ff0*/  VIADD R37, R0, 0x258 ;  /* 0x0000025800257836 */ /* 0x000fe40000000000 */
[----:B------:R-:W5:Y:S02]  /*6000*/  LD.E.64 R34, desc[UR36][R34.64] ;  /* 0x0000002422227980 */ /* 0x000f64000c101b00 */
[----:B------:R-:W-:-:S04]  /*6010*/  IMAD.WIDE.U32 R36, R37, 0x8, R16 ;  /* 0x0000000825247825 */ /* 0x000fc800078e0010 */
[----:B------:R-:W-:Y:S02]  /*6020*/  VIADD R39, R0, 0x2d0 ;  /* 0x000002d000277836 */ /* 0x000fe40000000000 */
[----:B------:R-:W5:Y:S02]  /*6030*/  LD.E.64 R36, desc[UR36][R36.64] ;  /* 0x0000002424247980 */ /* 0x000f64000c101b00 */
        /* <DEDUP_REMOVED lines=8> */
[----:B--2---:R-:W-:Y:S02]  /*60c0*/  DSETP.GT.AND P5, PT, |R4|, R8, PT ;  /* 0x000000080400722a */ /* 0x004fe40003fa4200 */
[----:B------:R-:W-:-:S10]  /*60d0*/  DADD R4, -RZ, |R4| ;  /* 0x00000000ff047229 */ /* 0x000fd40000000504 */
[----:B------:R-:W-:Y:S02]  /*60e0*/  FSEL R4, R4, R8, P5 ;  /* 0x0000000804047208 */ /* 0x000fe40002800000 */
[----:B------:R-:W-:Y:S01]  /*60f0*/  FSEL R5, R5, R9, P5 ;  /* 0x0000000905057208 */ /* 0x000fe20002800000 */
[----:B------:R-:W-:-:S05]  /*6100*/  @P5 VIADD R13, R6, 0x1 ;  /* 0x00000001060d5836 */ /* 0x000fca0000000000 */
[----:B---3--:R-:W-:Y:S02]  /*6110*/  DSETP.GT.AND P6, PT, |R14|, R4, PT ;  /* 0x000000040e00722a */ /* 0x008fe40003fc4200 */
[----:B------:R-:W-:Y:S02]  /*6120*/  DADD R14, -RZ, |R14| ;  /* 0x00000000ff0e7229 */ /* 0x000fe4000000050e */
[----:B----4-:R-:W-:-:S08]  /*6130*/  DADD R8, -RZ, |R32| ;  /* 0x00000000ff087229 */ /* 0x010fd00000000520 */
[----:B------:R-:W-:Y:S02]  /*6140*/  FSEL R4, R14, R4, P6 ;  /* 0x000000040e047208 */ /* 0x000fe40003000000 */
[----:B------:R-:W-:Y:S01]  /*6150*/  FSEL R5, R15, R5, P6 ;  /* 0x000000050f057208 */ /* 0x000fe20003000000 */
[----:B------:R-:W-:-:S05]  /*6160*/  @P6 VIADD R13, R6, 0x2 ;  /* 0x00000002060d6836 */ /* 0x000fca0000000000 */
[----:B------:R-:W-:-:S06]  /*6170*/  DSETP.GT.AND P4, PT, |R32|, R4, PT ;  /* 0x000000042000722a */ /* 0x000fcc0003f84200 */
[----:B------:R-:W-:Y:S02]  /*6180*/  FSEL R4, R8, R4, P4 ;  /* 0x0000000408047208 */ /* 0x000fe40002000000 */
[----:B------:R-:W-:Y:S01]  /*6190*/  FSEL R5, R9, R5, P4 ;  /* 0x0000000509057208 */ /* 0x000fe20002000000 */
[----:B-----5:R-:W-:-:S05]  /*61a0*/  DADD R8, -RZ, |R34| ;  /* 0x00000000ff087229 */ /* 0x020fca0000000522 */
[----:B------:R-:W-:Y:S01]  /*61b0*/  DSETP.GT.AND P3, PT, |R34|, R4, PT ;  /* 0x000000042200722a */ /* 0x000fe20003f64200 */
[----:B------:R-:W-:-:S05]  /*61c0*/  @P4 VIADD R13, R6, 0x3 ;  /* 0x00000003060d4836 */ /* 0x000fca0000000000 */
[----:B------:R-:W-:Y:S02]  /*61d0*/  FSEL R4, R8, R4, P3 ;  /* 0x0000000408047208 */ /* 0x000fe40001800000 */
[----:B------:R-:W-:Y:S01]  /*61e0*/  FSEL R5, R9, R5, P3 ;  /* 0x0000000509057208 */ /* 0x000fe20001800000 */
[----:B------:R-:W-:-:S05]  /*61f0*/  DADD R8, -RZ, |R36| ;  /* 0x00000000ff087229 */ /* 0x000fca0000000524 */
[----:B------:R-:W-:Y:S01]  /*6200*/  DSETP.GT.AND P2, PT, |R36|, R4, PT ;  /* 0x000000042400722a */ /* 0x000fe20003f44200 */
[----:B------:R-:W-:-:S05]  /*6210*/  @P3 IADD3 R13, PT, PT, R6, 0x4, RZ ;  /* 0x00000004060d3810 */ /* 0x000fca0007ffe0ff */
[----:B------:R-:W-:Y:S02]  /*6220*/  FSEL R4, R8, R4, P2 ;  /* 0x0000000408047208 */ /* 0x000fe40001000000 */
[----:B------:R-:W-:Y:S01]  /*6230*/  FSEL R5, R9, R5, P2 ;  /* 0x0000000509057208 */ /* 0x000fe20001000000 */
[----:B------:R-:W-:-:S05]  /*6240*/  DADD R8, -RZ, |R38| ;  /* 0x00000000ff087229 */ /* 0x000fca0000000526 */
[----:B------:R-:W-:Y:S01]  /*6250*/  DSETP.GT.AND P1, PT, |R38|, R4, PT ;  /* 0x000000042600722a */ /* 0x000fe20003f24200 */
[----:B------:R-:W-:-:S05]  /*6260*/  @P2 VIADD R13, R6, 0x5 ;  /* 0x00000005060d2836 */ /* 0x000fca0000000000 */
        /* <DEDUP_REMOVED lines=9> */
[C---:B------:R-:W-:Y:S01]  /*6300*/  @P5 VIADD R13, R6.reuse, 0x7 ;  /* 0x00000007060d5836 */ /* 0x040fe20000000000 */
[----:B------:R-:W-:-:S04]  /*6310*/  IADD3 R6, PT, PT, R6, 0x8, RZ ;  /* 0x0000000806067810 */ /* 0x000fc80007ffe0ff */
[----:B------:R-:W-:Y:S02]  /*6320*/  FSEL R8, R8, R4, P1 ;  /* 0x0000000408087208 */ /* 0x000fe40000800000 */
[----:B------:R-:W-:Y:S02]  /*6330*/  FSEL R9, R9, R5, P1 ;  /* 0x0000000509097208 */ /* 0x000fe40000800000 */
[----:B------:R-:W-:-:S07]  /*6340*/  SEL R13, R6, R13, P1 ;  /* 0x0000000d060d7207 */ /* 0x000fce0000800000 */
.L_x_31:
[----:B------:R-:W-:Y:S05]  /*6350*/  BSYNC.RECONVERGENT B3 ;  /* 0x0000000000037941 */ /* 0x000fea0003800200 */
.L_x_30:
[----:B------:R-:W-:Y:S05]  /*6360*/  @!P0 BRA `(.L_x_26) ;  /* 0x0000000400348947 */ /* 0x000fea0003800000 */
[----:B------:R-:W-:Y:S01]  /*6370*/  LOP3.LUT R0, RZ, R40, RZ, 0x33, !PT ;  /* 0x00000028ff007212 */ /* 0x000fe200078e33ff */
[----:B------:R-:W-:Y:S03]  /*6380*/  BSSY.RECONVERGENT B3, `(.L_x_32) ;  /* 0x000002a000037945 */ /* 0x000fe60003800200 */
[----:B------:R-:W-:-:S04]  /*6390*/  LOP3.LUT R0, R0, 0xffff, RZ, 0xc0, !PT ;  /* 0x0000ffff00007812 */ /* 0x000fc800078ec0ff */
[C---:B------:R-:W-:Y:S02]  /*63a0*/  LOP3.LUT R4, R0.reuse, 0x7, RZ, 0xc0, !PT ;  /* 0x0000000700047812 */ /* 0x040fe400078ec0ff */
[----:B------:R-:W-:-:S03]  /*63b0*/  LOP3.LUT R0, R0, 0x3, RZ, 0xc0, !PT ;  /* 0x0000000300007812 */ /* 0x000fc600078ec0ff */
[----:B------:R-:W-:Y:S01]  /*63c0*/  VIADD R4, R4, 0xffffffff ;  /* 0xffffffff04047836 */ /* 0x000fe20000000000 */
[----:B------:R-:W-:-:S04]  /*63d0*/  ISETP.NE.AND P1, PT, R0, RZ, PT ;  /* 0x000000ff0000720c */ /* 0x000fc80003f25270 */
[----:B------:R-:W-:-:S13]  /*63e0*/  ISETP.GE.U32.AND P0, PT, R4, 0x3, PT ;  /* 0x000000030400780c */ /* 0x000fda0003f06070 */
[----:B------:R-:W-:Y:S05]  /*63f0*/  @!P0 BRA `(.L_x_33) ;  /* 0x0000000000888947 */ /* 0x000fea0003800000 */
[----:B------:R-:W-:-:S04]  /*6400*/  IMAD R12, R6, 0x78, R31 ;  /* 0x00000078060c7824 */ /* 0x000fc800078e021f */
[----:B------:R-:W-:-:S04]  /*6410*/  VIADD R5, R12, 0x78 ;  /* 0x000000780c057836 */ /* 0x000fc80000000000 */
[----:B------:R-:W-:-:S04]  /*6420*/  IMAD.WIDE.U32 R4, R5, 0x8, R16 ;  /* 0x0000000805047825 */ /* 0x000fc800078e0010 */
[C---:B------:R-:W-:Y:S02]  /*6430*/  VIADD R33, R12.reuse, 0xf0 ;  /* 0x000000f00c217836 */ /* 0x040fe40000000000 */
[----:B------:R-:W2:Y:S02]  /*6440*/  LD.E.64 R4, desc[UR36][R4.64] ;  /* 0x0000002404047980 */ /* 0x000ea4000c101b00 */
[----:B------:R-:W-:Y:S01]  /*6450*/  IMAD.WIDE.U32 R32, R33, 0x8, R16 ;  /* 0x0000000821207825 */ /* 0x000fe200078e0010 */
[----:B------:R-:W-:-:S05]  /*6460*/  IADD3 R35, PT, PT, R12, 0x168, RZ ;  /* 0x000001680c237810 */ /* 0x000fca0007ffe0ff */
[----:B------:R-:W3:Y:S01]  /*6470*/  LD.E.64 R32, desc[UR36][R32.64] ;  /* 0x0000002420207980 */ /* 0x000ee2000c101b00 */
[----:B------:R-:W-:-:S04]  /*6480*/  IMAD.WIDE.U32 R34, R35, 0x8, R16 ;  /* 0x0000000823227825 */ /* 0x000fc800078e0010 */
[----:B------:R-:W-:Y:S02]  /*6490*/  VIADD R37, R12, 0x1e0 ;  /* 0x000001e00c257836 */ /* 0x000fe40000000000 */
[----:B------:R-:W4:Y:S02]  /*64a0*/  LD.E.64 R34, desc[UR36][R34.64] ;  /* 0x0000002422227980 */ /* 0x000f24000c101b00 */
[----:B------:R-:W-:-:S06]  /*64b0*/  IMAD.WIDE.U32 R36, R37, 0x8, R16 ;  /* 0x0000000825247825 */ /* 0x000fcc00078e0010 */
[----:B------:R-:W5:Y:S01]  /*64c0*/  LD.E.64 R36, desc[UR36][R36.64] ;  /* 0x0000002424247980 */ /* 0x000f62000c101b00 */
[----:B--2---:R-:W-:Y:S02]  /*64d0*/  DADD R14, -RZ, |R4| ;  /* 0x00000000ff0e7229 */ /* 0x004fe40000000504 */
[----:B------:R-:W-:-:S08]  /*64e0*/  DSETP.GT.AND P0, PT, |R4|, R8, PT ;  /* 0x000000080400722a */ /* 0x000fd00003f04200 */
[----:B------:R-:W-:Y:S02]  /*64f0*/  FSEL R4, R14, R8, P0 ;  /* 0x000000080e047208 */ /* 0x000fe40000000000 */
[----:B------:R-:W-:Y:S01]  /*6500*/  FSEL R5, R15, R9, P0 ;  /* 0x000000090f057208 */ /* 0x000fe20000000000 */
[----:B---3--:R-:W-:-:S03]  /*6510*/  DADD R8, -RZ, |R32| ;  /* 0x00000000ff087229 */ /* 0x008fc60000000520 */
[----:B------:R-:W-:Y:S02]  /*6520*/  @P0 VIADD R13, R6, 0x1 ;  /* 0x00000001060d0836 */ /* 0x000fe40000000000 */
[----:B------:R-:W-:-:S06]  /*6530*/  DSETP.GT.AND P2, PT, |R32|, R4, PT ;  /* 0x000000042000722a */ /* 0x000fcc0003f44200 */
[----:B------:R-:W-:Y:S02]  /*6540*/  FSEL R4, R8, R4, P2 ;  /* 0x0000000408047208 */ /* 0x000fe40001000000 */
[----:B------:R-:W-:Y:S01]  /*6550*/  FSEL R5, R9, R5, P2 ;  /* 0x0000000509057208 */ /* 0x000fe20001000000 */
[----:B----4-:R-:W-:-:S05]  /*6560*/  DADD R8, -RZ, |R34| ;  /* 0x00000000ff087229 */ /* 0x010fca0000000522 */
[----:B------:R-:W-:Y:S01]  /*6570*/  DSETP.GT.AND P3, PT, |R34|, R4, PT ;  /* 0x000000042200722a */ /* 0x000fe20003f64200 */
[----:B------:R-:W-:-:S05]  /*6580*/  @P2 VIADD R13, R6, 0x2 ;  /* 0x00000002060d2836 */ /* 0x000fca0000000000 */
[----:B------:R-:W-:Y:S02]  /*6590*/  FSEL R4, R8, R4, P3 ;  /* 0x0000000408047208 */ /* 0x000fe40001800000 */
[----:B------:R-:W-:Y:S01]  /*65a0*/  FSEL R5, R9, R5, P3 ;  /* 0x0000000509057208 */ /* 0x000fe20001800000 */
[----:B-----5:R-:W-:-:S05]  /*65b0*/  DADD R8, -RZ, |R36| ;  /* 0x00000000ff087229 */ /* 0x020fca0000000524 */
[----:B------:R-:W-:Y:S01]  /*65c0*/  DSETP.GT.AND P0, PT, |R36|, R4, PT ;  /* 0x000000042400722a */ /* 0x000fe20003f04200 */
[C---:B------:R-:W-:Y:S01]  /*65d0*/  @P3 IADD3 R13, PT, PT, R6.reuse, 0x3, RZ ;  /* 0x00000003060d3810 */ /* 0x040fe20007ffe0ff */
[----:B------:R-:W-:-:S04]  /*65e0*/  VIADD R6, R6, 0x4 ;  /* 0x0000000406067836 */ /* 0x000fc80000000000 */
[----:B------:R-:W-:Y:S02]  /*65f0*/  FSEL R8, R8, R4, P0 ;  /* 0x0000000408087208 */ /* 0x000fe40000000000 */
[----:B------:R-:W-:Y:S02]  /*6600*/  FSEL R9, R9, R5, P0 ;  /* 0x0000000509097208 */ /* 0x000fe40000000000 */
[----:B------:R-:W-:-:S07]  /*6610*/  SEL R13, R6, R13, P0 ;  /* 0x0000000d060d7207 */ /* 0x000fce0000000000 */
.L_x_33:
[----:B------:R-:W-:Y:S05]  /*6620*/  BSYNC.RECONVERGENT B3 ;  /* 0x0000000000037941 */ /* 0x000fea0003800200 */
.L_x_32:
[----:B------:R-:W-:Y:S05]  /*6630*/  @!P1 BRA `(.L_x_26) ;  /* 0x0000000000809947 */ /* 0x000fea0003800000 */
[----:B------:R-:W-:-:S04]  /*6640*/  IMAD R12, R6, 0x78, R31 ;  /* 0x00000078060c7824 */ /* 0x000fc800078e021f */
[----:B------:R-:W-:-:S04]  /*6650*/  VIADD R5, R12, 0x78 ;  /* 0x000000780c057836 */ /* 0x000fc80000000000 */
[----:B------:R-:W-:-:S06]  /*6660*/  IMAD.WIDE.U32 R4, R5, 0x8, R16 ;  /* 0x0000000805047825 */ /* 0x000fcc00078e0010 */
[----:B------:R-:W2:Y:S01]  /*6670*/  LD.E.64 R4, desc[UR36][R4.64] ;  /* 0x0000002404047980 */ /* 0x000ea2000c101b00 */
[----:B------:R-:W-:Y:S01]  /*6680*/  ISETP.NE.AND P1, PT, R0, 0x1, PT ;  /* 0x000000010000780c */ /* 0x000fe20003f25270 */
[----:B--2---:R-:W-:Y:S02]  /*6690*/  DSETP.GT.AND P0, PT, |R4|, R8, PT ;  /* 0x000000080400722a */ /* 0x004fe40003f04200 */
[----:B------:R-:W-:-:S10]  /*66a0*/  DADD R14, -RZ, |R4| ;  /* 0x00000000ff0e7229 */ /* 0x000fd40000000504 */
[----:B------:R-:W-:Y:S02]  /*66b0*/  FSEL R8, R14, R8, P0 ;  /* 0x000000080e087208 */ /* 0x000fe40000000000 */
[----:B------:R-:W-:Y:S01]  /*66c0*/  FSEL R9, R15, R9, P0 ;  /* 0x000000090f097208 */ /* 0x000fe20000000000 */
[----:B------:R-:W-:Y:S01]  /*66d0*/  @P0 VIADD R13, R6, 0x1 ;  /* 0x00000001060d0836 */ /* 0x000fe20000000000 */
[----:B------:R-:W-:Y:S06]  /*66e0*/  @!P1 BRA `(.L_x_26) ;  /* 0x0000000000549947 */ /* 0x000fec0003800000 */
[----:B------:R-:W-:Y:S02]  /*66f0*/  IADD3 R5, PT, PT, R12, 0xf0, RZ ;  /* 0x000000f00c057810 */ /* 0x000fe40007ffe0ff */
[----:B------:R-:W-:-:S03]  /*6700*/  ISETP.NE.AND P2, PT, R0, 0x2, PT ;  /* 0x000000020000780c */ /* 0x000fc60003f45270 */
[----:B------:R-:W-:-:S06]  /*6710*/  IMAD.WIDE.U32 R4, R5, 0x8, R16 ;  /* 0x0000000805047825 */ /* 0x000fcc00078e0010 */
[----:B------:R-:W2:Y:S04]  /*6720*/  LD.E.64 R4, desc[UR36][R4.64] ;  /* 0x0000002404047980 */ /* 0x000ea8000c101b00 */
[----:B------:R-:W-:-:S04]  /*6730*/  @P2 VIADD R15, R12, 0x168 ;  /* 0x000001680c0f2836 */ /* 0x000fc80000000000 */
[----:B------:R-:W-:-:S06]  /*6740*/  @P2 IMAD.WIDE.U32 R14, R15, 0x8, R16 ;  /* 0x000000080f0e2825 */ /* 0x000fcc00078e0010 */
[----:B------:R-:W3:Y:S01]  /*6750*/  @P2 LD.E.64 R14, desc[UR36][R14.64] ;  /* 0x000000240e0e2980 */ /* 0x000ee2000c101b00 */
[----:B------:R-:W-:Y:S01]  /*6760*/  PLOP3.LUT P3, PT, PT, PT, PT, 0x8, 0x80 ;  /* 0x000000000080781c */ /* 0x000fe20003f6e170 */
[----:B--2---:R-:W-:Y:S02]  /*6770*/  DADD R32, -RZ, |R4| ;  /* 0x00000000ff207229 */ /* 0x004fe40000000504 */
[----:B------:R-:W-:-:S08]  /*6780*/  DSETP.GT.AND P0, PT, |R4|, R8, PT ;  /* 0x000000080400722a */ /* 0x000fd00003f04200 */
[----:B------:R-:W-:Y:S02]  /*6790*/  FSEL R8, R32, R8, P0 ;  /* 0x0000000820087208 */ /* 0x000fe40000000000 */
[----:B------:R-:W-:Y:S01]  /*67a0*/  FSEL R9, R33, R9, P0 ;  /* 0x0000000921097208 */ /* 0x000fe20000000000 */
[----:B---3--:R-:W-:-:S03]  /*67b0*/  @P2 DADD R4, -RZ, |R14| ;  /* 0x00000000ff042229 */ /* 0x008fc6000000050e */
[----:B------:R-:W-:Y:S02]  /*67c0*/  @P0 VIADD R13, R6, 0x2 ;  /* 0x00000002060d0836 */ /* 0x000fe40000000000 */
[----:B------:R-:W-:-:S06]  /*67d0*/  @P2 DSETP.GT.AND P1, PT, |R14|, R8, PT ;  /* 0x000000080e00222a */ /* 0x000fcc0003f24200 */
[----:B------:R-:W-:Y:S02]  /*67e0*/  @P2 PLOP3.LUT P3, PT, P1, PT, PT, 0x80, 0x8 ;  /* 0x000000000008281c */ /* 0x000fe40000f6f070 */
[----:B------:R-:W-:Y:S02]  /*67f0*/  @P2 FSEL R5, R5, R9, P1 ;  /* 0x0000000905052208 */ /* 0x000fe40000800000 */
[----:B------:R-:W-:-:S03]  /*6800*/  @P2 FSEL R0, R4, R8, P1 ;  /* 0x0000000804002208 */ /* 0x000fc60000800000 */
[----:B------:R-:W-:Y:S01]  /*6810*/  @P2 IMAD.MOV.U32 R9, RZ, RZ, R5 ;  /* 0x000000ffff092224 */ /* 0x000fe200078e0005 */
[----:B------:R-:W-:-:S05]  /*6820*/  @P2 MOV R8, R0 ;  /* 0x0000000000082202 */ /* 0x000fca0000000f00 */
[----:B------:R-:W-:-:S07]  /*6830*/  @P3 VIADD R13, R6, 0x3 ;  /* 0x00000003060d3836 */ /* 0x000fce0000000000 */
.L_x_26:
[----:B------:R-:W-:Y:S05]  /*6840*/  BSYNC.RECONVERGENT B2 ;  /* 0x0000000000027941 */ /* 0x000fea0003800200 */
.L_x_25:
[----:B------:R-:W-:Y:S01]  /*6850*/  UMOV UR4, 0xc924223 ;  /* 0x0c92422300047882 */ /* 0x000fe20000000000 */
[----:B------:R-:W-:Y:S02]  /*6860*/  UMOV UR5, 0x3bc79ca1 ;  /* 0x3bc79ca100057882 */ /* 0x000fe40000000000 */
[----:B------:R-:W-:-:S14]  /*6870*/  DSETP.GEU.AND P0, PT, R8, UR4, PT ;  /* 0x0000000408007e2a */ /* 0x000fdc000bf0e000 */
[----:B------:R-:W-:Y:S05]  /*6880*/  @!P0 BRA `(.L_x_34) ;  /* 0x0000004400d08947 */ /* 0x000fea0003800000 */
[----:B------:R-:W-:Y:S01]  /*6890*/  ISETP.NE.AND P0, PT, R13, R31, PT ;  /* 0x0000001f0d00720c */ /* 0x000fe20003f05270 */
[----:B------:R-:W-:Y:S01]  /*68a0*/  BSSY.RECONVERGENT B2, `(.L_x_35) ;  /* 0x00000c7000027945 */ /* 0x000fe20003800200 */
[----:B------:R-:W-:-:S11]  /*68b0*/  IMAD.WIDE.U32 R8, R31, 0x8, R22 ;  /* 0x000000081f087825 */ /* 0x000fd600078e0016 */
[----:B------:R-:W-:Y:S05]  /*68c0*/  @!P0 BRA `(.L_x_36) ;  /* 0x0000000c00108947 */ /* 0x000fea0003800000 */
[C---:B------:R-:W-:Y:S01]  /*68d0*/  VIADD R0, R31.reuse, 0xffffff97 ;  /* 0xffffff971f007836 */ /* 0x040fe20000000000 */
[----:B------:R-:W-:Y:S01]  /*68e0*/  IADD3 R4, PT, PT, -R31, 0x78, RZ ;  /* 0x000000781f047810 */ /* 0x000fe20007ffe1ff */
[----:B------:R-:W-:Y:S01]  /*68f0*/  BSSY.RECONVERGENT B3, `(.L_x_37) ;  /* 0x0000051000037945 */ /* 0x000fe20003800200 */
[----:B------:R-:W-:Y:S02]  /*6900*/  IMAD.MOV.U32 R6, RZ, RZ, R31 ;  /* 0x000000ffff067224 */ /* 0x000fe400078e001f */
[----:B------:R-:W-:Y:S02]  /*6910*/  ISETP.GE.U32.AND P0, PT, R0, 0xf, PT ;  /* 0x0000000f0000780c */ /* 0x000fe40003f06070 */
[----:B------:R-:W-:-:S11]  /*6920*/  LOP3.LUT P1, RZ, R4, 0xf, RZ, 0xc0, !PT ;  /* 0x0000000f04ff7812 */ /* 0x000fd6000782c0ff */
[----:B------:R-:W-:Y:S05]  /*6930*/  @!P0 BRA `(.L_x_38) ;  /* 0x0000000400308947 */ /* 0x000fea0003800000 */
[----:B------:R-:W-:Y:S01]  /*6940*/  IADD3 R0, PT, PT, -R31, 0x78, RZ ;  /* 0x000000781f007810 */ /* 0x000fe20007ffe1ff */
[----:B------:R-:W-:Y:S01]  /*6950*/  IMAD.MOV.U32 R6, RZ, RZ, R31 ;  /* 0x000000ffff067224 */ /* 0x000fe200078e001f */
[----:B------:R-:W-:Y:S02]  /*6960*/  MOV R15, RZ ;  /* 0x000000ff000f7202 */ /* 0x000fe40000000f00 */
[----:B------:R-:W-:-:S07]  /*6970*/  LOP3.LUT R0, R0, 0xfffffff0, RZ, 0xc0, !PT ;  /* 0xfffffff000007812 */ /* 0x000fce00078ec0ff */
.L_x_39:
[--C-:B-1----:R-:W-:Y:S02]  /*6980*/  IMAD R11, R13, 0x78, R6.reuse ;  /* 0x000000780d0b7824 */ /* 0x102fe400078e0206 */
[----:B------:R-:W-:Y:S02]  /*6990*/  IMAD.IADD R5, R43, 0x1, R6 ;  /* 0x000000012b057824 */ /* 0x000fe400078e0206 */
[----:B------:R-:W-:-:S04]  /*69a0*/  IMAD.WIDE R10, R11, 0x8, R16 ;  /* 0x000000080b0a7825 */ /* 0x000fc800078e0210 */
[----:B------:R-:W-:Y:S01]  /*69b0*/  IMAD.WIDE.U32 R4, R5, 0x8, R16 ;  /* 0x0000000805047825 */ /* 0x000fe200078e0010 */
[----:B------:R-:W2:Y:S04]  /*69c0*/  LD.E.64 R34, desc[UR36][R10.64] ;  /* 0x000000240a227980 */ /* 0x000ea8000c101b00 */
[----:B------:R-:W3:Y:S04]  /*69d0*/  LD.E.64 R32, desc[UR36][R4.64] ;  /* 0x0000002404207980 */ /* 0x000ee8000c101b00 */
[----:B--2---:R0:W-:Y:S04]  /*69e0*/  ST.E.64 desc[UR36][R4.64], R34 ;  /* 0x0000002204007985 */ /* 0x0041e8000c101b24 */
[----:B---3--:R1:W-:Y:S04]  /*69f0*/  ST.E.64 desc[UR36][R10.64], R32 ;  /* 0x000000200a007985 */ /* 0x0083e8000c101b24 */
[----:B------:R-:W2:Y:S04]  /*6a00*/  LD.E.64 R38, desc[UR36][R10.64+0x8] ;  /* 0x000008240a267980 */ /* 0x000ea8000c101b00 */
[----:B------:R-:W3:Y:S04]  /*6a10*/  LD.E.64 R36, desc[UR36][R4.64+0x8] ;  /* 0x0000082404247980 */ /* 0x000ee8000c101b00 */
[----:B--2---:R2:W-:Y:S04]  /*6a20*/  ST.E.64 desc[UR36][R4.64+0x8], R38 ;  /* 0x0000082604007985 */ /* 0x0045e8000c101b24 */
[----:B---3--:R3:W-:Y:S04]  /*6a30*/  ST.E.64 desc[UR36][R10.64+0x8], R36 ;  /* 0x000008240a007985 */ /* 0x0087e8000c101b24 */
[----:B------:R-:W4:Y:S04]  /*6a40*/  LD.E.64 R50, desc[UR36][R10.64+0x10] ;  /* 0x000010240a327980 */ /* 0x000f28000c101b00 */
[----:B------:R-:W5:Y:S04]  /*6a50*/  LD.E.64 R48, desc[UR36][R4.64+0x10] ;  /* 0x0000102404307980 */ /* 0x000f68000c101b00 */
[----:B----4-:R4:W-:Y:S04]  /*6a60*/  ST.E.64 desc[UR36][R4.64+0x10], R50 ;  /* 0x0000103204007985 */ /* 0x0109e8000c101b24 */
[----:B-----5:R5:W-:Y:S04]  /*6a70*/  ST.E.64 desc[UR36][R10.64+0x10], R48 ;  /* 0x000010300a007985 */ /* 0x020be8000c101b24 */
[----:B------:R-:W2:Y:S04]  /*6a80*/  LD.E.64 R52, desc[UR36][R10.64+0x18] ;  /* 0x000018240a347980 */ /* 0x000ea8000c101b00 */
[----:B0-----:R-:W3:Y:S04]  /*6a90*/  LD.E.64 R34, desc[UR36][R4.64+0x18] ;  /* 0x0000182404227980 */ /* 0x001ee8000c101b00 */
[----:B--2---:R0:W-:Y:S04]  /*6aa0*/  ST.E.64 desc[UR36][R4.64+0x18], R52 ;  /* 0x0000183404007985 */ /* 0x0041e8000c101b24 */
[----:B---3--:R2:W-:Y:S04]  /*6ab0*/  ST.E.64 desc[UR36][R10.64+0x18], R34 ;  /* 0x000018220a007985 */ /* 0x0085e8000c101b24 */
[----:B------:R-:W3:Y:S04]  /*6ac0*/  LD.E.64 R54, desc[UR36][R10.64+0x20] ;  /* 0x000020240a367980 */ /* 0x000ee8000c101b00 */
[----:B-1----:R-:W4:Y:S04]  /*6ad0*/  LD.E.64 R32, desc[UR36][R4.64+0x20] ;  /* 0x0000202404207980 */ /* 0x002f28000c101b00 */
[----:B---3--:R1:W-:Y:S04]  /*6ae0*/  ST.E.64 desc[UR36][R4.64+0x20], R54 ;  /* 0x0000203604007985 */ /* 0x0083e8000c101b24 */
[----:B----4-:R3:W-:Y:S04]  /*6af0*/  ST.E.64 desc[UR36][R10.64+0x20], R32 ;  /* 0x000020200a007985 */ /* 0x0107e8000c101b24 */
[----:B------:R-:W4:Y:S04]  /*6b00*/  LD.E.64 R38, desc[UR36][R10.64+0x28] ;  /* 0x000028240a267980 */ /* 0x000f28000c101b00 */
[----:B------:R-:W5:Y:S04]  /*6b10*/  LD.E.64 R36, desc[UR36][R4.64+0x28] ;  /* 0x0000282404247980 */ /* 0x000f68000c101b00 */
[----:B----4-:R4:W-:Y:S04]  /*6b20*/  ST.E.64 desc[UR36][R4.64+0x28], R38 ;  /* 0x0000282604007985 */ /* 0x0109e8000c101b24 */
[----:B-----5:R5:W-:Y:S04]  /*6b30*/  ST.E.64 desc[UR36][R10.64+0x28], R36 ;  /* 0x000028240a007985 */ /* 0x020be8000c101b24 */
[----:B------:R-:W2:Y:S04]  /*6b40*/  LD.E.64 R50, desc[UR36][R10.64+0x30] ;  /* 0x000030240a327980 */ /* 0x000ea8000c101b00 */
[----:B------:R-:W3:Y:S04]  /*6b50*/  LD.E.64 R48, desc[UR36][R4.64+0x30] ;  /* 0x0000302404307980 */ /* 0x000ee8000c101b00 */
[----:B--2---:R2:W-:Y:S04]  /*6b60*/  ST.E.64 desc[UR36][R4.64+0x30], R50 ;  /* 0x0000303204007985 */ /* 0x0045e8000c101b24 */
[----:B---3--:R3:W-:Y:S04]  /*6b70*/  ST.E.64 desc[UR36][R10.64+0x30], R48 ;  /* 0x000030300a007985 */ /* 0x0087e8000c101b24 */
[----:B0-----:R-:W4:Y:S04]  /*6b80*/  LD.E.64 R52, desc[UR36][R10.64+0x38] ;  /* 0x000038240a347980 */ /* 0x001f28000c101b00 */
[----:B------:R-:W5:Y:S04]  /*6b90*/  LD.E.64 R34, desc[UR36][R4.64+0x38] ;  /* 0x0000382404227980 */ /* 0x000f68000c101b00 */
[----:B----4-:R0:W-:Y:S04]  /*6ba0*/  ST.E.64 desc[UR36][R4.64+0x38], R52 ;  /* 0x0000383404007985 */ /* 0x0101e8000c101b24 */
[----:B-----5:R4:W-:Y:S04]  /*6bb0*/  ST.E.64 desc[UR36][R10.64+0x38], R34 ;  /* 0x000038220a007985 */ /* 0x0209e8000c101b24 */
[----:B-1----:R-:W5:Y:S04]  /*6bc0*/  LD.E.64 R54, desc[UR36][R10.64+0x40] ;  /* 0x000040240a367980 */ /* 0x002f68000c101b00 */
[----:B------:R-:W2:Y:S04]  /*6bd0*/  LD.E.64 R32, desc[UR36][R4.64+0x40] ;  /* 0x0000402404207980 */ /* 0x000ea8000c101b00 */
[----:B-----5:R1:W-:Y:S04]  /*6be0*/  ST.E.64 desc[UR36][R4.64+0x40], R54 ;  /* 0x0000403604007985 */ /* 0x0203e8000c101b24 */
[----:B--2---:R2:W-:Y:S04]  /*6bf0*/  ST.E.64 desc[UR36][R10.64+0x40], R32 ;  /* 0x000040200a007985 */ /* 0x0045e8000c101b24 */
[----:B------:R-:W5:Y:S04]  /*6c00*/  LD.E.64 R38, desc[UR36][R10.64+0x48] ;  /* 0x000048240a267980 */ /* 0x000f68000c101b00 */
[----:B------:R-:W3:Y:S04]  /*6c10*/  LD.E.64 R36, desc[UR36][R4.64+0x48] ;  /* 0x0000482404247980 */ /* 0x000ee8000c101b00 */
[----:B-----5:R5:W-:Y:S04]  /*6c20*/  ST.E.64 desc[UR36][R4.64+0x48], R38 ;  /* 0x0000482604007985 */ /* 0x020be8000c101b24 */
[----:B---3--:R3:W-:Y:S04]  /*6c30*/  ST.E.64 desc[UR36][R10.64+0x48], R36 ;  /* 0x000048240a007985 */ /* 0x0087e8000c101b24 */
[----:B------:R-:W4:Y:S04]  /*6c40*/  LD.E.64 R50, desc[UR36][R10.64+0x50] ;  /* 0x000050240a327980 */ /* 0x000f28000c101b00 */
[----:B------:R-:W2:Y:S04]  /*6c50*/  LD.E.64 R48, desc[UR36][R4.64+0x50] ;  /* 0x0000502404307980 */ /* 0x000ea8000c101b00 */
[----:B----4-:R4:W-:Y:S04]  /*6c60*/  ST.E.64 desc[UR36][R4.64+0x50], R50 ;  /* 0x0000503204007985 */ /* 0x0109e8000c101b24 */
[----:B--2---:R2:W-:Y:S04]  /*6c70*/  ST.E.64 desc[UR36][R10.64+0x50], R48 ;  /* 0x000050300a007985 */ /* 0x0045e8000c101b24 */
[----:B0-----:R-:W5:Y:S04]  /*6c80*/  LD.E.64 R52, desc[UR36][R10.64+0x58] ;  /* 0x000058240a347980 */ /* 0x001f68000c101b00 */
[----:B------:R-:W3:Y:S04]  /*6c90*/  LD.E.64 R34, desc[UR36][R4.64+0x58] ;  /* 0x0000582404227980 */ /* 0x000ee8000c101b00 */
[----:B-----5:R0:W-:Y:S04]  /*6ca0*/  ST.E.64 desc[UR36][R4.64+0x58], R52 ;  /* 0x0000583404007985 */ /* 0x0201e8000c101b24 */
[----:B---3--:R3:W-:Y:S04]  /*6cb0*/  ST.E.64 desc[UR36][R10.64+0x58], R34 ;  /* 0x000058220a007985 */ /* 0x0087e8000c101b24 */
[----:B-1----:R-:W5:Y:S04]  /*6cc0*/  LD.E.64 R54, desc[UR36][R10.64+0x60] ;  /* 0x000060240a367980 */ /* 0x002f68000c101b00 */
[----:B------:R-:W4:Y:S04]  /*6cd0*/  LD.E.64 R32, desc[UR36][R4.64+0x60] ;  /* 0x0000602404207980 */ /* 0x000f28000c101b00 */
[----:B-----5:R1:W-:Y:S04]  /*6ce0*/  ST.E.64 desc[UR36][R4.64+0x60], R54 ;  /* 0x0000603604007985 */ /* 0x0203e8000c101b24 */
[----:B----4-:R1:W-:Y:S04]  /*6cf0*/  ST.E.64 desc[UR36][R10.64+0x60], R32 ;  /* 0x000060200a007985 */ /* 0x0103e8000c101b24 */
[----:B------:R-:W4:Y:S04]  /*6d00*/  LD.E.64 R38, desc[UR36][R10.64+0x68] ;  /* 0x000068240a267980 */ /* 0x000f28000c101b00 */
[----:B------:R-:W5:Y:S04]  /*6d10*/  LD.E.64 R36, desc[UR36][R4.64+0x68] ;  /* 0x0000682404247980 */ /* 0x000f68000c101b00 */
[----:B----4-:R1:W-:Y:S04]  /*6d20*/  ST.E.64 desc[UR36][R4.64+0x68], R38 ;  /* 0x0000682604007985 */ /* 0x0103e8000c101b24 */
[----:B-----5:R1:W-:Y:S04]  /*6d30*/  ST.E.64 desc[UR36][R10.64+0x68], R36 ;  /* 0x000068240a007985 */ /* 0x0203e8000c101b24 */
[----:B------:R-:W4:Y:S04]  /*6d40*/  LD.E.64 R50, desc[UR36][R10.64+0x70] ;  /* 0x000070240a327980 */ /* 0x000f28000c101b00 */
[----:B--2---:R-:W2:Y:S04]  /*6d50*/  LD.E.64 R48, desc[UR36][R4.64+0x70] ;  /* 0x0000702404307980 */ /* 0x004ea8000c101b00 */
[----:B----4-:R1:W-:Y:S04]  /*6d60*/  ST.E.64 desc[UR36][R4.64+0x70], R50 ;  /* 0x0000703204007985 */ /* 0x0103e8000c101b24 */
[----:B--2---:R1:W-:Y:S04]  /*6d70*/  ST.E.64 desc[UR36][R10.64+0x70], R48 ;  /* 0x000070300a007985 */ /* 0x0043e8000c101b24 */
[----:B0-----:R-:W2:Y:S04]  /*6d80*/  LD.E.64 R52, desc[UR36][R10.64+0x78] ;  /* 0x000078240a347980 */ /* 0x001ea8000c101b00 */
[----:B---3--:R-:W3:Y:S01]  /*6d90*/  LD.E.64 R34, desc[UR36][R4.64+0x78] ;  /* 0x0000782404227980 */ /* 0x008ee2000c101b00 */
[----:B------:R-:W-:Y:S01]  /*6da0*/  VIADD R15, R15, 0x10 ;  /* 0x000000100f0f7836 */ /* 0x000fe20000000000 */
[----:B------:R-:W-:-:S04]  /*6db0*/  IADD3 R6, PT, PT, R6, 0x10, RZ ;  /* 0x0000001006067810 */ /* 0x000fc80007ffe0ff */
[----:B------:R-:W-:Y:S01]  /*6dc0*/  ISETP.NE.AND P0, PT, R15, R0, PT ;  /* 0x000000000f00720c */ /* 0x000fe20003f05270 */
[----:B--2---:R1:W-:Y:S04]  /*6dd0*/  ST.E.64 desc[UR36][R4.64+0x78], R52 ;  /* 0x0000783404007985 */ /* 0x0043e8000c101b24 */
[----:B---3--:R1:W-:Y:S08]  /*6de0*/  ST.E.64 desc[UR36][R10.64+0x78], R34 ;  /* 0x000078220a007985 */ /* 0x0083f0000c101b24 */
[----:B------:R-:W-:Y:S05]  /*6df0*/  @P0 BRA `(.L_x_39) ;  /* 0xfffffff800e00947 */ /* 0x000fea000383ffff */
.L_x_38:
[----:B------:R-:W-:Y:S05]  /*6e00*/  BSYNC.RECONVERGENT B3 ;  /* 0x0000000000037941 */ /* 0x000fea0003800200 */
.L_x_37:
[----:B------:R-:W-:Y:S04]  /*6e10*/  BSSY.RECONVERGENT B3, `(.L_x_40) ;  /* 0x0000069000037945 */ /* 0x000fe80003800200 */
[----:B------:R-:W-:Y:S05]  /*6e20*/  @!P1 BRA `(.L_x_41) ;  /* 0x00000004009c9947 */ /* 0x000fea0003800000 */
[C---:B------:R-:W-:Y:S01]  /*6e30*/  VIADD R0, R47.reuse, 0xffffffff ;  /* 0xffffffff2f007836 */ /* 0x040fe20000000000 */
[----:B------:R-:W-:Y:S01]  /*6e40*/  BSSY.RECONVERGENT B4, `(.L_x_42) ;  /* 0x000002d000047945 */ /* 0x000fe20003800200 */
[----:B------:R-:W-:-:S03]  /*6e50*/  LOP3.LUT P1, RZ, R47, 0x7, RZ, 0xc0, !PT ;  /* 0x000000072fff7812 */ /* 0x000fc6000782c0ff */
[----:B------:R-:W-:-:S13]  /*6e60*/  ISETP.GE.U32.AND P0, PT, R0, 0x7, PT ;  /* 0x000000070000780c */ /* 0x000fda0003f06070 */
[----:B------:R-:W-:Y:S05]  /*6e70*/  @!P0 BRA `(.L_x_43) ;  /* 0x0000000000a48947 */ /* 0x000fea0003800000 */
[--C-:B------:R-:W-:Y:S02]  /*6e80*/  IMAD R15, R13, 0x78, R6.reuse ;  /* 0x000000780d0f7824 */ /* 0x100fe400078e0206 */
[----:B-1----:R-:W-:Y:S02]  /*6e90*/  IMAD.IADD R5, R43, 0x1, R6 ;  /* 0x000000012b057824 */ /* 0x002fe400078e0206 */
[----:B------:R-:W-:-:S04]  /*6ea0*/  IMAD.WIDE R14, R15, 0x8, R16 ;  /* 0x000000080f0e7825 */ /* 0x000fc800078e0210 */
[----:B------:R-:W-:Y:S01]  /*6eb0*/  IMAD.WIDE.U32 R4, R5, 0x8, R16 ;  /* 0x0000000805047825 */ /* 0x000fe200078e0010 */
[----:B------:R-:W2:Y:S04]  /*6ec0*/  LD.E.64 R32, desc[UR36][R14.64] ;  /* 0x000000240e207980 */ /* 0x000ea8000c101b00 */
[----:B------:R-:W3:Y:S01]  /*6ed0*/  LD.E.64 R10, desc[UR36][R4.64] ;  /* 0x00000024040a7980 */ /* 0x000ee2000c101b00 */
[----:B------:R-:W-:-:S05]  /*6ee0*/  IADD3 R35, P0, PT, R43, R6, RZ ;  /* 0x000000062b237210 */ /* 0x000fca0007f1e0ff */
[----:B------:R-:W-:Y:S01]  /*6ef0*/  IMAD.X R0, RZ, RZ, RZ, P0 ;  /* 0x000000ffff007224 */ /* 0x000fe200000e06ff */
[----:B------:R-:W-:-:S04]  /*6f00*/  LEA R34, P0, R35, R16, 0x3 ;  /* 0x0000001023227211 */ /* 0x000fc800078018ff */
[----:B------:R-:W-:Y:S01]  /*6f10*/  LEA.HI.X R35, R35, R17, R0, 0x3, P0 ;  /* 0x0000001123237211 */ /* 0x000fe200000f1c00 */
        /* <DEDUP_REMOVED lines=22> */
[----:B------:R-:W4:Y:S04]  /*7080*/  LD.E.64 R50, desc[UR36][R14.64+0x30] ;  /* 0x000030240e327980 */ /* 0x000f28000c101b00 */
[----:B------:R-:W5:Y:S04]  /*7090*/  LD.E.64 R48, desc[UR36][R34.64+0x30] ;  /* 0x0000302422307980 */ /* 0x000f68000c101b00 */
[----:B----4-:R3:W-:Y:S04]  /*70a0*/  ST.E.64 desc[UR36][R34.64+0x30], R50 ;  /* 0x0000303222007985 */ /* 0x0107e8000c101b24 */
[----:B-----5:R3:W-:Y:S04]  /*70b0*/  ST.E.64 desc[UR36][R14.64+0x30], R48 ;  /* 0x000030300e007985 */ /* 0x0207e8000c101b24 */
[----:B0-----:R-:W4:Y:S04]  /*70c0*/  LD.E.64 R52, desc[UR36][R14.64+0x38] ;  /* 0x000038240e347980 */ /* 0x001f28000c101b00 */
[----:B--2---:R-:W2:Y:S01]  /*70d0*/  LD.E.64 R4, desc[UR36][R34.64+0x38] ;  /* 0x0000382422047980 */ /* 0x004ea2000c101b00 */
[----:B------:R-:W-:-:S03]  /*70e0*/  IADD3 R6, PT, PT, R6, 0x8, RZ ;  /* 0x0000000806067810 */ /* 0x000fc60007ffe0ff */
[----:B----4-:R3:W-:Y:S04]  /*70f0*/  ST.E.64 desc[UR36][R34.64+0x38], R52 ;  /* 0x0000383422007985 */ /* 0x0107e8000c101b24 */
[----:B--2---:R3:W-:Y:S02]  /*7100*/  ST.E.64 desc[UR36][R14.64+0x38], R4 ;  /* 0x000038040e007985 */ /* 0x0047e4000c101b24 */
.L_x_43:
[----:B------:R-:W-:Y:S05]  /*7110*/  BSYNC.RECONVERGENT B4 ;  /* 0x0000000000047941 */ /* 0x000fea0003800200 */
.L_x_42:
[----:B------:R-:W-:Y:S05]  /*7120*/  @!P1 BRA `(.L_x_41) ;  /* 0x0000000000dc9947 */ /* 0x000fea0003800000 */
[----:B------:R-:W-:Y:S01]  /*7130*/  ISETP.GE.U32.AND P0, PT, R44, 0x3, PT ;  /* 0x000000032c00780c */ /* 0x000fe20003f06070 */
[----:B------:R-:W-:Y:S01]  /*7140*/  BSSY.RECONVERGENT B4, `(.L_x_44) ;  /* 0x000001c000047945 */ /* 0x000fe20003800200 */
[----:B------:R-:W-:-:S11]  /*7150*/  LOP3.LUT P1, RZ, R42, 0x3, RZ, 0xc0, !PT ;  /* 0x000000032aff7812 */ /* 0x000fd6000782c0ff */
[----:B------:R-:W-:Y:S05]  /*7160*/  @!P0 BRA `(.L_x_45) ;  /* 0x0000000000648947 */ /* 0x000fea0003800000 */
[--C-:B-1-3--:R-:W-:Y:S02]  /*7170*/  IMAD R51, R13, 0x78, R6.reuse ;  /* 0x000000780d337824 */ /* 0x10afe400078e0206 */
[----:B------:R-:W-:Y:S02]  /*7180*/  IMAD.IADD R49, R43, 0x1, R6 ;  /* 0x000000012b317824 */ /* 0x000fe400078e0206 */
        /* <DEDUP_REMOVED lines=10> */
[----:B------:R-:W3:Y:S04]  /*7230*/  LD.E.64 R32, desc[UR36][R50.64+0x8] ;  /* 0x0000082432207980 */ /* 0x000ee8000c101b00 */
[----:B------:R-:W4:Y:S04]  /*7240*/  LD.E.64 R14, desc[UR36][R52.64+0x8] ;  /* 0x00000824340e7980 */ /* 0x000f28000c101b00 */
[----:B---3--:R2:W-:Y:S04]  /*7250*/  ST.E.64 desc[UR36][R52.64+0x8], R32 ;  /* 0x0000082034007985 */ /* 0x0085e8000c101b24 */
[----:B----4-:R2:W-:Y:S04]  /*7260*/  ST.E.64 desc[UR36][R50.64+0x8], R14 ;  /* 0x0000080e32007985 */ /* 0x0105e8000c101b24 */
[----:B------:R-:W3:Y:S04]  /*7270*/  LD.E.64 R36, desc[UR36][R50.64+0x10] ;  /* 0x0000102432247980 */ /* 0x000ee8000c101b00 */
[----:B------:R-:W4:Y:S04]  /*7280*/  LD.E.64 R34, desc[UR36][R52.64+0x10] ;  /* 0x0000102434227980 */ /* 0x000f28000c101b00 */
[----:B---3--:R2:W-:Y:S04]  /*7290*/  ST.E.64 desc[UR36][R52.64+0x10], R36 ;  /* 0x0000102434007985 */ /* 0x0085e8000c101b24 */
[----:B----4-:R2:W-:Y:S04]  /*72a0*/  ST.E.64 desc[UR36][R50.64+0x10], R34 ;  /* 0x0000102232007985 */ /* 0x0105e8000c101b24 */
[----:B------:R-:W3:Y:S04]  /*72b0*/  LD.E.64 R38, desc[UR36][R50.64+0x18] ;  /* 0x0000182432267980 */ /* 0x000ee8000c101b00 */
[----:B0-----:R-:W4:Y:S01]  /*72c0*/  LD.E.64 R10, desc[UR36][R52.64+0x18] ;  /* 0x00001824340a7980 */ /* 0x001f22000c101b00 */
[----:B------:R-:W-:-:S03]  /*72d0*/  VIADD R6, R6, 0x4 ;  /* 0x0000000406067836 */ /* 0x000fc60000000000 */
[----:B---3--:R2:W-:Y:S04]  /*72e0*/  ST.E.64 desc[UR36][R52.64+0x18], R38 ;  /* 0x0000182634007985 */ /* 0x0085e8000c101b24 */
[----:B----4-:R2:W-:Y:S02]  /*72f0*/  ST.E.64 desc[UR36][R50.64+0x18], R10 ;  /* 0x0000180a32007985 */ /* 0x0105e4000c101b24 */
.L_x_45:
[----:B------:R-:W-:Y:S05]  /*7300*/  BSYNC.RECONVERGENT B4 ;  /* 0x0000000000047941 */ /* 0x000fea0003800200 */
.L_x_44:
[----:B------:R-:W-:Y:S05]  /*7310*/  @!P1 BRA `(.L_x_41) ;  /* 0x0000000000609947 */ /* 0x000fea0003800000 */
[----:B-123--:R-:W-:Y:S01]  /*7320*/  IADD3 R5, PT, PT, R43, R6, RZ ;  /* 0x000000062b057210 */ /* 0x00efe20007ffe0ff */
[----:B------:R-:W-:-:S04]  /*7330*/  IMAD R35, R13, 0x78, R6 ;  /* 0x000000780d237824 */ /* 0x000fc800078e0206 */
[----:B------:R-:W-:-:S04]  /*7340*/  IMAD.WIDE R34, R35, 0x8, R16 ;  /* 0x0000000823227825 */ /* 0x000fc800078e0210 */
[----:B------:R-:W-:Y:S01]  /*7350*/  IMAD.WIDE.U32 R4, R5, 0x8, R16 ;  /* 0x0000000805047825 */ /* 0x000fe200078e0010 */
[----:B------:R-:W2:Y:S04]  /*7360*/  LD.E.64 R14, desc[UR36][R34.64] ;  /* 0x00000024220e7980 */ /* 0x000ea8000c101b00 */
[----:B------:R-:W3:Y:S01]  /*7370*/  LD.E.64 R10, desc[UR36][R4.64] ;  /* 0x00000024040a7980 */ /* 0x000ee2000c101b00 */
[----:B------:R-:W-:-:S04]  /*7380*/  LOP3.LUT R0, R42, 0x3, RZ, 0xc0, !PT ;  /* 0x000000032a007812 */ /* 0x000fc800078ec0ff */
[----:B------:R-:W-:Y:S01]  /*7390*/  ISETP.NE.AND P0, PT, R0, 0x1, PT ;  /* 0x000000010000780c */ /* 0x000fe20003f05270 */
[----:B--2---:R0:W-:Y:S04]  /*73a0*/  ST.E.64 desc[UR36][R4.64], R14 ;  /* 0x0000000e04007985 */ /* 0x0041e8000c101b24 */
[----:B---3--:R0:W-:Y:S08]  /*73b0*/  ST.E.64 desc[UR36][R34.64], R10 ;  /* 0x0000000a22007985 */ /* 0x0081f0000c101b24 */
[----:B------:R-:W-:Y:S05]  /*73c0*/  @!P0 BRA `(.L_x_41) ;  /* 0x0000000000348947 */ /* 0x000fea0003800000 */
[----:B0-----:R-:W-:Y:S01]  /*73d0*/  IADD3 R5, P0, PT, R43, R6, RZ ;  /* 0x000000062b057210 */ /* 0x001fe20007f1e0ff */
[----:B------:R-:W2:Y:S04]  /*73e0*/  LD.E.64 R10, desc[UR36][R34.64+0x8] ;  /* 0x00000824220a7980 */ /* 0x000ea8000c101b00 */
[----:B------:R-:W-:Y:S01]  /*73f0*/  IMAD.X R4, RZ, RZ, RZ, P0 ;  /* 0x000000ffff047224 */ /* 0x000fe200000e06ff */
[----:B------:R-:W-:-:S04]  /*7400*/  LEA R36, P0, R5, R16, 0x3 ;  /* 0x0000001005247211 */ /* 0x000fc800078018ff */
[----:B------:R-:W-:-:S05]  /*7410*/  LEA.HI.X R37, R5, R17, R4, 0x3, P0 ;  /* 0x0000001105257211 */ /* 0x000fca00000f1c04 */
[----:B------:R-:W3:Y:S01]  /*7420*/  LD.E.64 R4, desc[UR36][R36.64+0x8] ;  /* 0x0000082424047980 */ /* 0x000ee2000c101b00 */
[----:B------:R-:W-:-:S03]  /*7430*/  ISETP.NE.AND P0, PT, R0, 0x2, PT ;  /* 0x000000020000780c */ /* 0x000fc60003f05270 */
[----:B--2---:R4:W-:Y:S10]  /*7440*/  ST.E.64 desc[UR36][R36.64+0x8], R10 ;  /* 0x0000080a24007985 */ /* 0x0049f4000c101b24 */
[----:B------:R-:W2:Y:S04]  /*7450*/  @P0 LD.E.64 R32, desc[UR36][R34.64+0x10] ;  /* 0x0000102422200980 */ /* 0x000ea8000c101b00 */
[----:B---3--:R4:W-:Y:S04]  /*7460*/  ST.E.64 desc[UR36][R34.64+0x8], R4 ;  /* 0x0000080422007985 */ /* 0x0089e8000c101b24 */
[----:B------:R-:W3:Y:S04]  /*7470*/  @P0 LD.E.64 R14, desc[UR36][R36.64+0x10] ;  /* 0x00001024240e0980 */ /* 0x000ee8000c101b00 */
[----:B--2---:R4:W-:Y:S04]  /*7480*/  @P0 ST.E.64 desc[UR36][R36.64+0x10], R32 ;  /* 0x0000102024000985 */ /* 0x0049e8000c101b24 */
[----:B---3--:R4:W-:Y:S02]  /*7490*/  @P0 ST.E.64 desc[UR36][R34.64+0x10], R14 ;  /* 0x0000100e22000985 */ /* 0x0089e4000c101b24 */
.L_x_41:
[----:B------:R-:W-:Y:S05]  /*74a0*/  BSYNC.RECONVERGENT B3 ;  /* 0x0000000000037941 */ /* 0x000fea0003800200 */
.L_x_40:
[----:B------:R-:W-:Y:S01]  /*74b0*/  IMAD.WIDE R12, R13, 0x8, R22 ;  /* 0x000000080d0c7825 */ /* 0x000fe200078e0216 */
[----:B01234-:R-:W2:Y:S04]  /*74c0*/  LD.E.64 R4, desc[UR36][R8.64] ;  /* 0x0000002408047980 */ /* 0x01fea8000c101b00 */
[----:B------:R-:W3:Y:S04]  /*74d0*/  LD.E.64 R14, desc[UR36][R12.64] ;  /* 0x000000240c0e7980 */ /* 0x000ee8000c101b00 */
[----:B---3--:R0:W-:Y:S04]  /*74e0*/  ST.E.64 desc[UR36][R8.64], R14 ;  /* 0x0000000e08007985 */ /* 0x0081e8000c101b24 */
[----:B--2---:R0:W-:Y:S04]  /*74f0*/  ST.E.64 desc[UR36][R12.64], R4 ;  /* 0x000000040c007985 */ /* 0x0041e8000c101b24 */
[----:B------:R0:W5:Y:S02]  /*7500*/  LD.E.64 R10, desc[UR36][R2.64] ;  /* 0x00000024020a7980 */ /* 0x000164000c101b00 */
.L_x_36:
[----:B------:R-:W-:Y:S05]  /*7510*/  BSYNC.RECONVERGENT B2 ;  /* 0x0000000000027941 */ /* 0x000fea0003800200 */
.L_x_35:
[C---:B------:R-:W-:Y:S01]  /*7520*/  VIADD R0, R31.reuse, 0xffffff97 ;  /* 0xffffff971f007836 */ /* 0x040fe20000000000 */
[----:B------:R-:W-:Y:S01]  /*7530*/  BSSY.RECONVERGENT B3, `(.L_x_46) ;  /* 0x000017e000037945 */ /* 0x000fe20003800200 */
[----:B------:R-:W-:Y:S01]  /*7540*/  IADD3 R45, PT, PT, -R31, 0x78, RZ ;  /* 0x000000781f2d7810 */ /* 0x000fe20007ffe1ff */
[----:B------:R-:W-:Y:S02]  /*7550*/  IMAD.MOV.U32 R46, RZ, RZ, R31 ;  /* 0x000000ffff2e7224 */ /* 0x000fe400078e001f */
[----:B------:R-:W-:-:S13]  /*7560*/  ISETP.GE.U32.AND P0, PT, R0, 0xf, PT ;  /* 0x0000000f0000780c */ /* 0x000fda0003f06070 */
[----:B------:R-:W-:Y:S05]  /*7570*/  @!P0 BRA `(.L_x_47) ;  /* 0x0000001400e48947 */ /* 0x000fea0003800000 */
[----:B0-----:R-:W-:Y:S01]  /*7580*/  HFMA2 R14, -RZ, RZ, 0, 0 ;  /* 0x00000000ff0e7431 */ /* 0x001fe200000001ff */
[----:B------:R-:W-:Y:S01]  /*7590*/  LOP3.LUT R15, R45, 0xfffffff0, RZ, 0xc0, !PT ;  /* 0xfffffff02d0f7812 */ /* 0x000fe200078ec0ff */
[----:B------:R-:W-:-:S07]  /*75a0*/  IMAD.MOV.U32 R46, RZ, RZ, R31 ;  /* 0x000000ffff2e7224 */ /* 0x000fce00078e001f */
.L_x_80:
[----:B-1----:R-:W-:-:S04]  /*75b0*/  IMAD.IADD R13, R43, 0x1, R46 ;  /* 0x000000012b0d7824 */ /* 0x002fc800078e022e */
[----:B------:R-:W-:-:S05]  /*75c0*/  IMAD.WIDE.U32 R12, R13, 0x8, R16 ;  /* 0x000000080d0c7825 */ /* 0x000fca00078e0010 */
[----:B------:R-:W2:Y:S01]  /*75d0*/  LD.E.64 R36, desc[UR36][R12.64] ;  /* 0x000000240c247980 */ /* 0x000ea2000c101b00 */
[----:B-----5:R-:W0:Y:S01]  /*75e0*/  MUFU.RCP64H R3, R11 ;  /* 0x0000000b00037308 */ /* 0x020e220000001800 */
[----:B------:R-:W-:Y:S01]  /*75f0*/  IMAD.MOV.U32 R2, RZ, RZ, 0x1 ;  /* 0x00000001ff027424 */ /* 0x000fe200078e00ff */
[----:B------:R-:W-:Y:S01]  /*7600*/  IADD3 R14, PT, PT, R14, 0x10, RZ ;  /* 0x000000100e0e7810 */ /* 0x000fe20007ffe0ff */
[----:B------:R-:W-:Y:S03]  /*7610*/  BSSY.RECONVERGENT B4, `(.L_x_48) ;  /* 0x0000012000047945 */ /* 0x000fe60003800200 */
[----:B------:R-:W-:Y:S01]  /*7620*/  ISETP.NE.AND P1, PT, R14, R15, PT ;  /* 0x0000000f0e00720c */ /* 0x000fe20003f25270 */
[----:B0-----:R-:W-:-:S08]  /*7630*/  DFMA R4, R2, -R10, 1 ;  /* 0x3ff000000204742b */ /* 0x001fd0000000080a */
[----:B------:R-:W-:-:S08]  /*7640*/  DFMA R4, R4, R4, R4 ;  /* 0x000000040404722b */ /* 0x000fd00000000004 */
[----:B------:R-:W-:-:S08]  /*7650*/  DFMA R4, R2, R4, R2 ;  /* 0x000000040204722b */ /* 0x000fd00000000002 */
[----:B------:R-:W-:-:S08]  /*7660*/  DFMA R2, R4, -R10, 1 ;  /* 0x3ff000000402742b */ /* 0x000fd0000000080a */
[----:B------:R-:W-:-:S08]  /*7670*/  DFMA R2, R4, R2, R4 ;  /* 0x000000020402722b */ /* 0x000fd00000000004 */
[----:B--2---:R-:W-:Y:S01]  /*7680*/  DMUL R52, R36, R2 ;  /* 0x0000000224347228 */ /* 0x004fe20000000000 */
[----:B------:R-:W-:-:S07]  /*7690*/  FSETP.GEU.AND P2, PT, |R37|, 6.5827683646048100446e-37, PT ;  /* 0x036000002500780b */ /* 0x000fce0003f4e200 */
[----:B------:R-:W-:-:S08]  /*76a0*/  DFMA R4, R52, -R10, R36 ;  /* 0x8000000a3404722b */ /* 0x000fd00000000024 */
[----:B------:R-:W-:-:S10]  /*76b0*/  DFMA R52, R2, R4, R52 ;  /* 0x000000040234722b */ /* 0x000fd40000000034 */
[----:B------:R-:W-:-:S05]  /*76c0*/  FFMA R0, RZ, R11, R53 ;  /* 0x0000000bff007223 */ /* 0x000fca0000000035 */
[----:B------:R-:W-:-:S13]  /*76d0*/  FSETP.GT.AND P0, PT, |R0|, 1.469367938527859385e-39, PT ;  /* 0x001000000000780b */ /* 0x000fda0003f04200 */
[----:B------:R-:W-:Y:S05]  /*76e0*/  @P0 BRA P2, `(.L_x_49) ;  /* 0x0000000000100947 */ /* 0x000fea0001000000 */
[----:B------:R-:W-:Y:S01]  /*76f0*/  IMAD.MOV.U32 R4, RZ, RZ, R10 ;  /* 0x000000ffff047224 */ /* 0x000fe200078e000a */
[----:B------:R-:W-:Y:S01]  /*7700*/  MOV R0, 0x7730 ;  /* 0x0000773000007802 */ /* 0x000fe20000000f00 */
[----:B------:R-:W-:-:S07]  /*7710*/  IMAD.MOV.U32 R5, RZ, RZ, R11 ;  /* 0x000000ffff057224 */ /* 0x000fce00078e000b */
[----:B------:R-:W-:Y:S05]  /*7720*/  CALL.REL.NOINC `($__internal_0_$__cuda_sm20_div_rn_f64_full) ;  /* 0x0000011c00947944 */ /* 0x000fea0003c00000 */
.L_x_49:
[----:B------:R-:W-:Y:S05]  /*7730*/  BSYNC.RECONVERGENT B4 ;  /* 0x0000000000047941 */ /* 0x000fea0003800200 */
.L_x_48:
[----:B------:R-:W2:Y:S01]  /*7740*/  LD.E.64 R36, desc[UR36][R12.64+0x8] ;  /* 0x000008240c247980 */ /* 0x000ea2000c101b00 */
[----:B------:R-:W0:Y:S01]  /*7750*/  MUFU.RCP64H R3, R11 ;  /* 0x0000000b00037308 */ /* 0x000e220000001800 */
[----:B------:R-:W-:Y:S01]  /*7760*/  IMAD.MOV.U32 R2, RZ, RZ, 0x1 ;  /* 0x00000001ff027424 */ /* 0x000fe200078e00ff */
[----:B------:R-:W-:Y:S01]  /*7770*/  BSSY.RECONVERGENT B4, `(.L_x_50) ;  /* 0x0000014000047945 */ /* 0x000fe20003800200 */
[----:B------:R1:W-:Y:S04]  /*7780*/  ST.E.64 desc[UR36][R12.64], R52 ;  /* 0x000000340c007985 */ /* 0x0003e8000c101b24 */
        /* <DEDUP_REMOVED lines=11> */
[----:B-1----:R-:W-:Y:S05]  /*7840*/  @P0 BRA P2, `(.L_x_51) ;  /* 0x0000000000180947 */ /* 0x002fea0001000000 */
[----:B------:R-:W-:Y:S01]  /*7850*/  MOV R4, R10 ;  /* 0x0000000a00047202 */ /* 0x000fe20000000f00 */
[----:B------:R-:W-:Y:S01]  /*7860*/  IMAD.MOV.U32 R5, RZ, RZ, R11 ;  /* 0x000000ffff057224 */ /* 0x000fe200078e000b */
[----:B------:R-:W-:-:S07]  /*7870*/  MOV R0, 0x7890 ;  /* 0x0000789000007802 */ /* 0x000fce0000000f00 */
[----:B------:R-:W-:Y:S05]  /*7880*/  CALL.REL.NOINC `($__internal_0_$__cuda_sm20_div_rn_f64_full) ;  /* 0x0000011c003c7944 */ /* 0x000fea0003c00000 */
[----:B------:R-:W-:Y:S02]  /*7890*/  IMAD.MOV.U32 R2, RZ, RZ, R52 ;  /* 0x000000ffff027224 */ /* 0x000fe400078e0034 */
[----:B------:R-:W-:-:S07]  /*78a0*/  IMAD.MOV.U32 R3, RZ, RZ, R53 ;  /* 0x000000ffff037224 */ /* 0x000fce00078e0035 */
.L_x_51:
[----:B------:R-:W-:Y:S05]  /*78b0*/  BSYNC.RECONVERGENT B4 ;  /* 0x0000000000047941 */ /* 0x000fea0003800200 */
.L_x_50:
[----:B------:R-:W2:Y:S01]  /*78c0*/  LD.E.64 R36, desc[UR36][R12.64+0x10] ;  /* 0x000010240c247980 */ /* 0x000ea2000c101b00 */
[----:B------:R-:W0:Y:S01]  /*78d0*/  MUFU.RCP64H R5, R11 ;  /* 0x0000000b00057308 */ /* 0x000e220000001800 */
[----:B------:R-:W-:Y:S01]  /*78e0*/  MOV R4, 0x1 ;  /* 0x0000000100047802 */ /* 0x000fe20000000f00 */
        /* <DEDUP_REMOVED lines=14> */
[----:B------:R-:W-:Y:S01]  /*79d0*/  IMAD.MOV.U32 R4, RZ, RZ, R10 ;  /* 0x000000ffff047224 */ /* 0x000fe200078e000a */
[----:B------:R-:W-:Y:S01]  /*79e0*/  MOV R0, 0x7a10 ;  /* 0x00007a1000007802 */ /* 0x000fe20000000f00 */
[----:B------:R-:W-:-:S07]  /*79f0*/  IMAD.MOV.U32 R5, RZ, RZ, R11 ;  /* 0x000000ffff057224 */ /* 0x000fce00078e000b */
[----:B------:R-:W-:Y:S05]  /*7a00*/  CALL.REL.NOINC `($__internal_0_$__cuda_sm20_div_rn_f64_full) ;  /* 0x0000011800dc7944 */ /* 0x000fea0003c00000 */
.L_x_53:
[----:B------:R-:W-:Y:S05]  /*7a10*/  BSYNC.RECONVERGENT B4 ;  /* 0x0000000000047941 */ /* 0x000fea0003800200 */
.L_x_52:
        /* <DEDUP_REMOVED lines=23> */
.L_x_55:
[----:B------:R-:W-:Y:S05]  /*7b90*/  BSYNC.RECONVERGENT B4 ;  /* 0x0000000000047941 */ /* 0x000fea0003800200 */
.L_x_54:
        /* <DEDUP_REMOVED lines=21> */
.L_x_57:
[----:B------:R-:W-:Y:S05]  /*7cf0*/  BSYNC.RECONVERGENT B4 ;  /* 0x0000000000047941 */ /* 0x000fea0003800200 */
.L_x_56:
        /* <DEDUP_REMOVED lines=23> */
.L_x_59:
[----:B------:R-:W-:Y:S05]  /*7e70*/  BSYNC.RECONVERGENT B4 ;  /* 0x0000000000047941 */ /* 0x000fea0003800200 */
.L_x_58:
        /* <DEDUP_REMOVED lines=21> */
.L_x_61:
[----:B------:R-:W-:Y:S05]  /*7fd0*/  BSYNC.RECONVERGENT B4 ;  /* 0x0000000000047941 */ /* 0x000fea0003800200 */
.L_x_60:
        /* <DEDUP_REMOVED lines=23> */
.L_x_63:
[----:B------:R-:W-:Y:S05]  /*8150*/  BSYNC.RECONVERGENT B4 ;  /* 0x0000000000047941 */ /* 0x000fea0003800200 */
.L_x_62:
        /* <DEDUP_REMOVED lines=21> */
.L_x_65:
[----:B------:R-:W-:Y:S05]  /*82b0*/  BSYNC.RECONVERGENT B4 ;  /* 0x0000000000047941 */ /* 0x000fea0003800200 */
.L_x_64:
        /* <DEDUP_REMOVED lines=23> */
.L_x_67:
[----:B------:R-:W-:Y:S05]  /*8430*/  BSYNC.RECONVERGENT B4 ;  /* 0x0000000000047941 */ /* 0x000fea0003800200 */
.L_x_66:
        /* <DEDUP_REMOVED lines=21> */
.L_x_69:
[----:B------:R-:W-:Y:S05]  /*8590*/  BSYNC.RECONVERGENT B4 ;  /* 0x0000000000047941 */ /* 0x000fea0003800200 */
.L_x_68:
        /* <DEDUP_REMOVED lines=23> */
.L_x_71:
[----:B------:R-:W-:Y:S05]  /*8710*/  BSYNC.RECONVERGENT B4 ;  /* 0x0000000000047941 */ /* 0x000fea0003800200 */
.L_x_70:
        /* <DEDUP_REMOVED lines=21> */
.L_x_73:
[----:B------:R-:W-:Y:S05]  /*8870*/  BSYNC.RECONVERGENT B4 ;  /* 0x0000000000047941 */ /* 0x000fea0003800200 */
.L_x_72:
        /* <DEDUP_REMOVED lines=23> */
.L_x_75:
[----:B------:R-:W-:Y:S05]  /*89f0*/  BSYNC.RECONVERGENT B4 ;  /* 0x0000000000047941 */ /* 0x000fea0003800200 */
.L_x_74:
        /* <DEDUP_REMOVED lines=21> */
.L_x_77:
[----:B------:R-:W-:Y:S05]  /*8b50*/  BSYNC.RECONVERGENT B4 ;  /* 0x0000000000047941 */ /* 0x000fea0003800200 */
.L_x_76:
        /* <DEDUP_REMOVED lines=23> */
.L_x_79:
[----:B------:R-:W-:Y:S05]  /*8cd0*/  BSYNC.RECONVERGENT B4 ;  /* 0x0000000000047941 */ /* 0x000fea0003800200 */
.L_x_78:
[----:B------:R1:W-:Y:S01]  /*8ce0*/  ST.E.64 desc[UR36][R12.64+0x78], R2 ;  /* 0x000078020c007985 */ /* 0x0003e2000c101b24 */
[----:B------:R-:W-:Y:S01]  /*8cf0*/  IADD3 R46, PT, PT, R46, 0x10, RZ ;  /* 0x000000102e2e7810 */ /* 0x000fe20007ffe0ff */
[----:B------:R-:W-:Y:S06]  /*8d00*/  @P1 BRA `(.L_x_80) ;  /* 0xffffffe800281947 */ /* 0x000fec000383ffff */
.L_x_47:
[----:B------:R-:W-:Y:S05]  /*8d10*/  BSYNC.RECONVERGENT B3 ;  /* 0x0000000000037941 */ /* 0x000fea0003800200 */
.L_x_46:
[----:B------:R-:W-:Y:S01]  /*8d20*/  LOP3.LUT P0, RZ, R45, 0xf, RZ, 0xc0, !PT ;  /* 0x0000000f2dff7812 */ /* 0x000fe2000780c0ff */
[----:B------:R-:W-:-:S12]  /*8d30*/  BSSY.RECONVERGENT B4, `(.L_x_81) ;  /* 0x0000179000047945 */ /* 0x000fd80003800200 */
[----:B------:R-:W-:Y:S05]  /*8d40*/  @!P0 BRA `(.L_x_82) ;  /* 0x0000001400dc8947 */ /* 0x000fea0003800000 */
[----:B------:R-:W-:Y:S01]  /*8d50*/  VIADD R0, R47, 0xffffffff ;  /* 0xffffffff2f007836 */ /* 0x000fe20000000000 */
[----:B------:R-:W-:Y:S04]  /*8d60*/  BSSY.RECONVERGENT B3, `(.L_x_83) ;  /* 0x00000c0000037945 */ /* 0x000fe80003800200 */
[----:B------:R-:W-:-:S13]  /*8d70*/  ISETP.GE.U32.AND P0, PT, R0, 0x7, PT ;  /* 0x000000070000780c */ /* 0x000fda0003f06070 */
[----:B------:R-:W-:Y:S05]  /*8d80*/  @!P0 BRA `(.L_x_84) ;  /* 0x0000000800f48947 */ /* 0x000fea0003800000 */
[----:B01----:R-:W-:-:S04]  /*8d90*/  IMAD.IADD R13, R43, 0x1, R46 ;  /* 0x000000012b0d7824 */ /* 0x003fc800078e022e */
[----:B------:R-:W-:-:S05]  /*8da0*/  IMAD.WIDE.U32 R12, R13, 0x8, R16 ;  /* 0x000000080d0c7825 */ /* 0x000fca00078e0010 */
[----:B------:R-:W2:Y:S01]  /*8db0*/  LD.E.64 R36, desc[UR36][R12.64] ;  /* 0x000000240c247980 */ /* 0x000ea2000c101b00 */
[----:B-----5:R-:W0:Y:S01]  /*8dc0*/  MUFU.RCP64H R3, R11 ;  /* 0x0000000b00037308 */ /* 0x020e220000001800 */
[----:B------:R-:W-:Y:S01]  /*8dd0*/  IMAD.MOV.U32 R2, RZ, RZ, 0x1 ;  /* 0x00000001ff027424 */ /* 0x000fe200078e00ff */
[----:B------:R-:W-:Y:S05]  /*8de0*/  BSSY.RECONVERGENT B5, `(.L_x_85) ;  /* 0x0000011000057945 */ /* 0x000fea0003800200 */
        /* <DEDUP_REMOVED lines=12> */
[----:B------:R-:W-:Y:S01]  /*8eb0*/  MOV R4, R10 ;  /* 0x0000000a00047202 */ /* 0x000fe20000000f00 */
[----:B------:R-:W-:Y:S01]  /*8ec0*/  IMAD.MOV.U32 R5, RZ, RZ, R11 ;  /* 0x000000ffff057224 */ /* 0x000fe200078e000b */
[----:B------:R-:W-:-:S07]  /*8ed0*/  MOV R0, 0x8ef0 ;  /* 0x00008ef000007802 */ /* 0x000fce0000000f00 */
[----:B------:R-:W-:Y:S05]  /*8ee0*/  CALL.REL.NOINC `($__internal_0_$__cuda_sm20_div_rn_f64_full) ;  /* 0x0000010400a47944 */ /* 0x000fea0003c00000 */
.L_x_86:
[----:B------:R-:W-:Y:S05]  /*8ef0*/  BSYNC.RECONVERGENT B5 ;  /* 0x0000000000057941 */ /* 0x000fea0003800200 */
.L_x_85:
[----:B------:R-:W-:Y:S01]  /*8f00*/  IADD3 R3, P0, PT, R43, R46, RZ ;  /* 0x0000002e2b037210 */ /* 0x000fe20007f1e0ff */
[----:B------:R0:W-:Y:S04]  /*8f10*/  ST.E.64 desc[UR36][R12.64], R52 ;  /* 0x000000340c007985 */ /* 0x0001e8000c101b24 */
[----:B------:R-:W-:Y:S01]  /*8f20*/  IMAD.X R0, RZ, RZ, RZ, P0 ;  /* 0x000000ffff007224 */ /* 0x000fe200000e06ff */
[----:B------:R-:W-:-:S04]  /*8f30*/  LEA R14, P0, R3, R16, 0x3 ;  /* 0x00000010030e7211 */ /* 0x000fc800078018ff */
[----:B------:R-:W-:-:S05]  /*8f40*/  LEA.HI.X R15, R3, R17, R0, 0x3, P0 ;  /* 0x00000011030f7211 */ /* 0x000fca00000f1c00 */
[----:B------:R-:W2:Y:S01]  /*8f50*/  LD.E.64 R36, desc[UR36][R14.64+0x8] ;  /* 0x000008240e247980 */ /* 0x000ea2000c101b00 */
[----:B------:R-:W1:Y:S01]  /*8f60*/  MUFU.RCP64H R3, R11 ;  /* 0x0000000b00037308 */ /* 0x000e620000001800 */
[----:B------:R-:W-:Y:S01]  /*8f70*/  IMAD.MOV.U32 R2, RZ, RZ, 0x1 ;  /* 0x00000001ff027424 */ /* 0x000fe200078e00ff */
[----:B------:R-:W-:Y:S05]  /*8f80*/  BSSY.RECONVERGENT B5, `(.L_x_87) ;  /* 0x0000011000057945 */ /* 0x000fea0003800200 */
[----:B-1----:R-:W-:-:S08]  /*8f90*/  DFMA R4, R2, -R10, 1 ;  /* 0x3ff000000204742b */ /* 0x002fd0000000080a */
[----:B------:R-:W-:-:S08]  /*8fa0*/  DFMA R4, R4, R4, R4 ;  /* 0x000000040404722b */ /* 0x000fd00000000004 */
[----:B------:R-:W-:-:S08]  /*8fb0*/  DFMA R4, R2, R4, R2 ;  /* 0x000000040204722b */ /* 0x000fd00000000002 */
[----:B------:R-:W-:-:S08]  /*8fc0*/  DFMA R2, R4, -R10, 1 ;  /* 0x3ff000000402742b */ /* 0x000fd0000000080a */
[----:B------:R-:W-:-:S08]  /*8fd0*/  DFMA R32, R4, R2, R4 ;  /* 0x000000020420722b */ /* 0x000fd00000000004 */
[----:B--2---:R-:W-:Y:S01]  /*8fe0*/  DMUL R2, R32, R36 ;  /* 0x0000002420027228 */ /* 0x004fe20000000000 */
[----:B------:R-:W-:-:S07]  /*8ff0*/  FSETP.GEU.AND P1, PT, |R37|, 6.5827683646048100446e-37, PT ;  /* 0x036000002500780b */ /* 0x000fce0003f2e200 */
[----:B------:R-:W-:-:S08]  /*9000*/  DFMA R4, R2, -R10, R36 ;  /* 0x8000000a0204722b */ /* 0x000fd00000000024 */
[----:B0-----:R-:W-:-:S10]  /*9010*/  DFMA R52, R32, R4, R2 ;  /* 0x000000042034722b */ /* 0x001fd40000000002 */
[----:B------:R-:W-:-:S05]  /*9020*/  FFMA R0, RZ, R11, R53 ;  /* 0x0000000bff007223 */ /* 0x000fca0000000035 */
[----:B------:R-:W-:-:S13]  /*9030*/  FSETP.GT.AND P0, PT, |R0|, 1.469367938527859385e-39, PT ;  /* 0x001000000000780b */ /* 0x000fda0003f04200 */
[----:B------:R-:W-:Y:S05]  /*9040*/  @P0 BRA P1, `(.L_x_88) ;  /* 0x0000000000100947 */ /* 0x000fea0000800000 */
[----:B------:R-:W-:Y:S01]  /*9050*/  MOV R4, R10 ;  /* 0x0000000a00047202 */ /* 0x000fe20000000f00 */
[----:B------:R-:W-:Y:S01]  /*9060*/  IMAD.MOV.U32 R5, RZ, RZ, R11 ;  /* 0x000000ffff057224 */ /* 0x000fe200078e000b */
[----:B------:R-:W-:-:S07]  /*9070*/  MOV R0, 0x9090 ;  /* 0x0000909000007802 */ /* 0x000fce0000000f00 */
[----:B------:R-:W-:Y:S05]  /*9080*/  CALL.REL.NOINC `($__internal_0_$__cuda_sm20_div_rn_f64_full) ;  /* 0x00000104003c7944 */ /* 0x000fea0003c00000 */
.L_x_88:
[----:B------:R-:W-:Y:S05]  /*9090*/  BSYNC.RECONVERGENT B5 ;  /* 0x0000000000057941 */ /* 0x000fea0003800200 */
.L_x_87:
        /* <DEDUP_REMOVED lines=18> */
[----:B------:R-:W-:Y:S02]  /*91c0*/  MOV R5, R11 ;  /* 0x0000000b00057202 */ /* 0x000fe40000000f00 */
[----:B------:R-:W-:-:S07]  /*91d0*/  MOV R0, 0x91f0 ;  /* 0x000091f000007802 */ /* 0x000fce0000000f00 */
[----:B------:R-:W-:Y:S05]  /*91e0*/  CALL.REL.NOINC `($__internal_0_$__cuda_sm20_div_rn_f64_full) ;  /* 0x0000010000e47944 */ /* 0x000fea0003c00000 */
[----:B------:R-:W-:Y:S02]  /*91f0*/  IMAD.MOV.U32 R2, RZ, RZ, R52 ;  /* 0x000000ffff027224 */ /* 0x000fe400078e0034 */
[----:B------:R-:W-:-:S07]  /*9200*/  IMAD.MOV.U32 R3, RZ, RZ, R53 ;  /* 0x000000ffff037224 */ /* 0x000fce00078e0035 */
.L_x_90:
[----:B------:R-:W-:Y:S05]  /*9210*/  BSYNC.RECONVERGENT B5 ;  /* 0x0000000000057941 */ /* 0x000fea0003800200 */
.L_x_89:
        /* <DEDUP_REMOVED lines=21> */
.L_x_92:
[----:B------:R-:W-:Y:S05]  /*9370*/  BSYNC.RECONVERGENT B5 ;  /* 0x0000000000057941 */ /* 0x000fea0003800200 */
.L_x_91:
        /* <DEDUP_REMOVED lines=23> */
.L_x_94:
[----:B------:R-:W-:Y:S05]  /*94f0*/  BSYNC.RECONVERGENT B5 ;  /* 0x0000000000057941 */ /* 0x000fea0003800200 */
.L_x_93:
        /* <DEDUP_REMOVED lines=21> */
.L_x_96:
[----:B------:R-:W-:Y:S05]  /*9650*/  BSYNC.RECONVERGENT B5 ;  /* 0x0000000000057941 */ /* 0x000fea0003800200 */
.L_x_95:
        /* <DEDUP_REMOVED lines=23> */
.L_x_98:
[----:B------:R-:W-:Y:S05]  /*97d0*/  BSYNC.RECONVERGENT B5 ;  /* 0x0000000000057941 */ /* 0x000fea0003800200 */
.L_x_97:
        /* <DEDUP_REMOVED lines=21> */
.L_x_100:
[----:B------:R-:W-:Y:S05]  /*9930*/  BSYNC.RECONVERGENT B5 ;  /* 0x0000000000057941 */ /* 0x000fea0003800200 */
.L_x_99:
[----:B------:R2:W-:Y:S01]  /*9940*/  ST.E.64 desc[UR36][R14.64+0x38], R52 ;  /* 0x000038340e007985 */ /* 0x0005e2000c101b24 */
[----:B------:R-:W-:-:S07]  /*9950*/  VIADD R46, R46, 0x8 ;  /* 0x000000082e2e7836 */ /* 0x000fce0000000000 */
.L_x_84:
[----:B------:R-:W-:Y:S05]  /*9960*/  BSYNC.RECONVERGENT B3 ;  /* 0x0000000000037941 */ /* 0x000fea0003800200 */
.L_x_83:
[----:B------:R-:W-:-:S13]  /*9970*/  LOP3.LUT P0, RZ, R47, 0x7, RZ, 0xc0, !PT ;  /* 0x000000072fff7812 */ /* 0x000fda000780c0ff */
[----:B------:R-:W-:Y:S05]  /*9980*/  @!P0 BRA `(.L_x_82) ;  /* 0x0000000800cc8947 */ /* 0x000fea0003800000 */
[----:B------:R-:W-:Y:S01]  /*9990*/  ISETP.GE.U32.AND P0, PT, R44, 0x3, PT ;  /* 0x000000032c00780c */ /* 0x000fe20003f06070 */
[----:B------:R-:W-:-:S12]  /*99a0*/  BSSY.RECONVERGENT B3, `(.L_x_101) ;  /* 0x0000063000037945 */ /* 0x000fd80003800200 */
[----:B------:R-:W-:Y:S05]  /*99b0*/  @!P0 BRA `(.L_x_102) ;  /* 0x0000000400848947 */ /* 0x000fea0003800000 */
[----:B01----:R-:W-:-:S04]  /*99c0*/  IMAD.IADD R13, R43, 0x1, R46 ;  /* 0x000000012b0d7824 */ /* 0x003fc800078e022e */
[----:B------:R-:W-:-:S05]  /*99d0*/  IMAD.WIDE.U32 R12, R13, 0x8, R16 ;  /* 0x000000080d0c7825 */ /* 0x000fca00078e0010 */
[----:B------:R-:W2:Y:S01]  /*99e0*/  LD.E.64 R36, desc[UR36][R12.64] ;  /* 0x000000240c247980 */ /* 0x000ea2000c101b00 */
[----:B-----5:R-:W0:Y:S01]  /*99f0*/  MUFU.RCP64H R3, R11 ;  /* 0x0000000b00037308 */ /* 0x020e220000001800 */
[----:B------:R-:W-:Y:S01]  /*9a00*/  MOV R2, 0x1 ;  /* 0x0000000100027802 */ /* 0x000fe20000000f00 */
        /* <DEDUP_REMOVED lines=17> */
.L_x_104:
[----:B------:R-:W-:Y:S05]  /*9b20*/  BSYNC.RECONVERGENT B5 ;  /* 0x0000000000057941 */ /* 0x000fea0003800200 */
.L_x_103:
[----:B------:R-:W-:Y:S01]  /*9b30*/  IADD3 R3, P0, PT, R43, R46, RZ ;  /* 0x0000002e2b037210 */ /* 0x000fe20007f1e0ff */
[----:B------:R0:W-:Y:S04]  /*9b40*/  ST.E.64 desc[UR36][R12.64], R52 ;  /* 0x000000340c007985 */ /* 0x0001e8000c101b24 */
[----:B------:R-:W-:Y:S01]  /*9b50*/  IMAD.X R0, RZ, RZ, RZ, P0 ;  /* 0x000000ffff007224 */ /* 0x000fe200000e06ff */
[----:B------:R-:W-:-:S04]  /*9b60*/  LEA R14, P0, R3, R16, 0x3 ;  /* 0x00000010030e7211 */ /* 0x000fc800078018ff */
[----:B------:R-:W-:-:S05]  /*9b70*/  LEA.HI.X R15, R3, R17, R0, 0x3, P0 ;  /* 0x00000011030f7211 */ /* 0x000fca00000f1c00 */
[----:B------:R-:W2:Y:S01]  /*9b80*/  LD.E.64 R36, desc[UR36][R14.64+0x8] ;  /* 0x000008240e247980 */ /* 0x000ea2000c101b00 */
[----:B------:R-:W1:Y:S01]  /*9b90*/  MUFU.RCP64H R3, R11 ;  /* 0x0000000b00037308 */ /* 0x000e620000001800 */
[----:B------:R-:W-:Y:S01]  /*9ba0*/  MOV R2, 0x1 ;  /* 0x0000000100027802 */ /* 0x000fe20000000f00 */
        /* <DEDUP_REMOVED lines=13> */
[----:B------:R-:W-:Y:S01]  /*9c80*/  IMAD.MOV.U32 R4, RZ, RZ, R10 ;  /* 0x000000ffff047224 */ /* 0x000fe200078e000a */
[----:B------:R-:W-:Y:S01]  /*9c90*/  MOV R0, 0x9cc0 ;  /* 0x00009cc000007802 */ /* 0x000fe20000000f00 */
[----:B------:R-:W-:-:S07]  /*9ca0*/  IMAD.MOV.U32 R5, RZ, RZ, R11 ;  /* 0x000000ffff057224 */ /* 0x000fce00078e000b */
[----:B------:R-:W-:Y:S05]  /*9cb0*/  CALL.REL.NOINC `($__internal_0_$__cuda_sm20_div_rn_f64_full) ;  /* 0x000000f800307944 */ /* 0x000fea0003c00000 */
.L_x_106:
[----:B------:R-:W-:Y:S05]  /*9cc0*/  BSYNC.RECONVERGENT B5 ;  /* 0x0000000000057941 */ /* 0x000fea0003800200 */
.L_x_105:
        /* <DEDUP_REMOVED lines=23> */
.L_x_108:
[----:B------:R-:W-:Y:S05]  /*9e40*/  BSYNC.RECONVERGENT B5 ;  /* 0x0000000000057941 */ /* 0x000fea0003800200 */
.L_x_107:
        /* <DEDUP_REMOVED lines=21> */
.L_x_110:
[----:B------:R-:W-:Y:S05]  /*9fa0*/  BSYNC.RECONVERGENT B5 ;  /* 0x0000000000057941 */ /* 0x000fea0003800200 */
.L_x_109:
[----:B------:R3:W-:Y:S01]  /*9fb0*/  ST.E.64 desc[UR36][R14.64+0x18], R52 ;  /* 0x000018340e007985 */ /* 0x0007e2000c101b24 */
[----:B------:R-:W-:-:S07]  /*9fc0*/  VIADD R46, R46, 0x4 ;  /* 0x000000042e2e7836 */ /* 0x000fce0000000000 */
.L_x_102:
[----:B------:R-:W-:Y:S05]  /*9fd0*/  BSYNC.RECONVERGENT B3 ;  /* 0x0000000000037941 */ /* 0x000fea0003800200 */
.L_x_101:
[----:B01----:R-:W-:-:S13]  /*9fe0*/  LOP3.LUT P0, R12, R42, 0x3, RZ, 0xc0, !PT ;  /* 0x000000032a0c7812 */ /* 0x003fda000780c0ff */
[----:B------:R-:W-:Y:S05]  /*9ff0*/  @!P0 BRA `(.L_x_82) ;  /* 0x0000000400308947 */ /* 0x000fea0003800000 */
[----:B--23--:R-:W-:-:S05]  /*a000*/  IADD3 R15, PT, PT, R43, R46, RZ ;  /* 0x0000002e2b0f7210 */ /* 0x00cfca0007ffe0ff */
        /* <DEDUP_REMOVED lines=21> */
.L_x_112:
[----:B------:R-:W-:Y:S05]  /*a160*/  BSYNC.RECONVERGENT B3 ;  /* 0x0000000000037941 */ /* 0x000fea0003800200 */
.L_x_111:
[----:B------:R4:W-:Y:S01]  /*a170*/  ST.E.64 desc[UR36][R14.64], R52 ;  /* 0x000000340e007985 */ /* 0x0009e2000c101b24 */
[----:B------:R-:W-:-:S13]  /*a180*/  ISETP.NE.AND P0, PT, R12, 0x1, PT ;  /* 0x000000010c00780c */ /* 0x000fda0003f05270 */
[----:B----4-:R-:W-:Y:S05]  /*a190*/  @!P0 BRA `(.L_x_82) ;  /* 0x0000000000c88947 */ /* 0x010fea0003800000 */
[----:B------:R-:W-:-:S04]  /*a1a0*/  IADD3 R3, P0, PT, R43, R46, RZ ;  /* 0x0000002e2b037210 */ /* 0x000fc80007f1e0ff */
[----:B------:R-:W-:Y:S02]  /*a1b0*/  IADD3.X R0, PT, PT, RZ, RZ, RZ, P0, !PT ;  /* 0x000000ffff007210 */ /* 0x000fe400007fe4ff */
[----:B------:R-:W-:-:S04]  /*a1c0*/  LEA R14, P0, R3, R16, 0x3 ;  /* 0x00000010030e7211 */ /* 0x000fc800078018ff */
[----:B------:R-:W-:-:S05]  /*a1d0*/  LEA.HI.X R15, R3, R17, R0, 0x3, P0 ;  /* 0x00000011030f7211 */ /* 0x000fca00000f1c00 */
[----:B------:R-:W2:Y:S01]  /*a1e0*/  LD.E.64 R36, desc[UR36][R14.64+0x8] ;  /* 0x000008240e247980 */ /* 0x000ea2000c101b00 */
[----:B------:R-:W0:Y:S01]  /*a1f0*/  MUFU.RCP64H R3, R11 ;  /* 0x0000000b00037308 */ /* 0x000e220000001800 */
        /* <DEDUP_REMOVED lines=18> */
.L_x_114:
[----:B------:R-:W-:Y:S05]  /*a320*/  BSYNC.RECONVERGENT B3 ;  /* 0x0000000000037941 */ /* 0x000fea0003800200 */
.L_x_113:
[----:B------:R4:W-:Y:S01]  /*a330*/  ST.E.64 desc[UR36][R14.64+0x8], R52 ;  /* 0x000008340e007985 */ /* 0x0009e2000c101b24 */
[----:B------:R-:W-:-:S13]  /*a340*/  ISETP.NE.AND P0, PT, R12, 0x2, PT ;  /* 0x000000020c00780c */ /* 0x000fda0003f05270 */
[----:B----4-:R-:W-:Y:S05]  /*a350*/  @!P0 BRA `(.L_x_82) ;  /* 0x0000000000588947 */ /* 0x010fea0003800000 */
[----:B------:R-:W2:Y:S01]  /*a360*/  LD.E.64 R36, desc[UR36][R14.64+0x10] ;  /* 0x000010240e247980 */ /* 0x000ea2000c101b00 */
[----:B------:R-:W0:Y:S01]  /*a370*/  MUFU.RCP64H R3, R11 ;  /* 0x0000000b00037308 */ /* 0x000e220000001800 */
        /* <DEDUP_REMOVED lines=18> */
.L_x_116:
[----:B------:R-:W-:Y:S05]  /*a4a0*/  BSYNC.RECONVERGENT B3 ;  /* 0x0000000000037941 */ /* 0x000fea0003800200 */
.L_x_115:
[----:B------:R4:W-:Y:S02]  /*a4b0*/  ST.E.64 desc[UR36][R14.64+0x10], R52 ;  /* 0x000010340e007985 */ /* 0x0009e4000c101b24 */
.L_x_82:
[----:B------:R-:W-:Y:S05]  /*a4c0*/  BSYNC.RECONVERGENT B4 ;  /* 0x0000000000047941 */ /* 0x000fea0003800200 */
.L_x_81:
[----:B------:R-:W2:Y:S01]  /*a4d0*/  LD.E.64 R36, desc[UR36][R8.64] ;  /* 0x0000002408247980 */ /* 0x000ea2000c101b00 */
[----:B01---5:R-:W0:Y:S01]  /*a4e0*/  MUFU.RCP64H R3, R11 ;  /* 0x0000000b00037308 */ /* 0x023e220000001800 */
[----:B------:R-:W-:Y:S01]  /*a4f0*/  IMAD.MOV.U32 R2, RZ, RZ, 0x1 ;  /* 0x00000001ff027424 */ /* 0x000fe200078e00ff */
[----:B------:R-:W-:Y:S05]  /*a500*/  BSSY.RECONVERGENT B3, `(.L_x_117) ;  /* 0x0000011000037945 */ /* 0x000fea0003800200 */
[----:B0-----:R-:W-:-:S08]  /*a510*/  DFMA R4, R2, -R10, 1 ;  /* 0x3ff000000204742b */ /* 0x001fd0000000080a */
[----:B------:R-:W-:-:S08]  /*a520*/  DFMA R4, R4, R4, R4 ;  /* 0x000000040404722b */ /* 0x000fd00000000004 */
[----:B------:R-:W-:-:S08]  /*a530*/  DFMA R4, R2, R4, R2 ;  /* 0x000000040204722b */ /* 0x000fd00000000002 */
[----:B------:R-:W-:-:S08]  /*a540*/  DFMA R2, R4, -R10, 1 ;  /* 0x3ff000000402742b */ /* 0x000fd0000000080a */
[----:B------:R-:W-:-:S08]  /*a550*/  DFMA R4, R4, R2, R4 ;  /* 0x000000020404722b */ /* 0x000fd00000000004 */
[----:B--234-:R-:W-:Y:S01]  /*a560*/  DMUL R52, R4, R36 ;  /* 0x0000002404347228 */ /* 0x01cfe20000000000 */
        /* <DEDUP_REMOVED lines=10> */
.L_x_118:
[----:B------:R-:W-:Y:S05]  /*a610*/  BSYNC.RECONVERGENT B3 ;  /* 0x0000000000037941 */ /* 0x000fea0003800200 */
.L_x_117:
[----:B------:R0:W-:Y:S01]  /*a620*/  ST.E.64 desc[UR36][R8.64], R52 ;  /* 0x0000003408007985 */ /* 0x0001e2000c101b24 */
[----:B------:R-:W-:Y:S01]  /*a630*/  BSSY.RECONVERGENT B2, `(.L_x_119) ;  /* 0x0000093000027945 */ /* 0x000fe20003800200 */
[----:B------:R-:W-:Y:S01]  /*a640*/  LOP3.LUT R0, R45, 0xfffffff8, RZ, 0xc0, !PT ;  /* 0xfffffff82d007812 */ /* 0x000fe200078ec0ff */
[----:B------:R-:W-:-:S07]  /*a650*/  IMAD.MOV.U32 R6, RZ, RZ, RZ ;  /* 0x000000ffff067224 */ /* 0x000fce00078e00ff */
.L_x_131:
[----:B------:R-:W-:Y:S01]  /*a660*/  ISETP.NE.AND P0, PT, R6, R31, PT ;  /* 0x0000001f0600720c */ /* 0x000fe20003f05270 */
[----:B------:R-:W-:-:S12]  /*a670*/  BSSY.RECONVERGENT B3, `(.L_x_120) ;  /* 0x000008b000037945 */ /* 0x000fd80003800200 */
[----:B-1----:R-:W-:Y:S05]  /*a680*/  @!P0 BRA `(.L_x_121) ;  /* 0x0000000800248947 */ /* 0x002fea0003800000 */
[----:B------:R-:W-:-:S04]  /*a690*/  IMAD R12, R6, 0x78, RZ ;  /* 0x00000078060c7824 */ /* 0x000fc800078e02ff */
[----:B------:R-:W-:-:S04]  /*a6a0*/  IMAD.IADD R3, R12, 0x1, R31 ;  /* 0x000000010c037824 */ /* 0x000fc800078e021f */
[----:B------:R-:W-:-:S06]  /*a6b0*/  IMAD.WIDE.U32 R2, R3, 0x8, R16 ;  /* 0x0000000803027825 */ /* 0x000fcc00078e0010 */
[----:B------:R-:W2:Y:S01]  /*a6c0*/  LD.E.64 R2, desc[UR36][R2.64] ;  /* 0x0000002402027980 */ /* 0x000ea2000c101b00 */
[----:B------:R-:W-:Y:S01]  /*a6d0*/  UMOV UR4, 0xc924223 ;  /* 0x0c92422300047882 */ /* 0x000fe20000000000 */
[----:B------:R-:W-:Y:S02]  /*a6e0*/  UMOV UR5, 0x3bc79ca1 ;  /* 0x3bc79ca100057882 */ /* 0x000fe40000000000 */
[----:B--2---:R-:W-:-:S14]  /*a6f0*/  DSETP.GT.AND P0, PT, |R2|, UR4, PT ;  /* 0x0000000402007e2a */ /* 0x004fdc000bf04200 */
[----:B------:R-:W-:Y:S05]  /*a700*/  @!P0 BRA `(.L_x_121) ;  /* 0x0000000800048947 */ /* 0x000fea0003800000 */
[----:B------:R-:W-:Y:S01]  /*a710*/  IADD3 R4, PT, PT, R31, -0x71, RZ ;  /* 0xffffff8f1f047810 */ /* 0x000fe20007ffe0ff */
[----:B------:R-:W-:Y:S01]  /*a720*/  BSSY.RECONVERGENT B4, `(.L_x_122) ;  /* 0x000002f000047945 */ /* 0x000fe20003800200 */
[----:B------:R-:W-:Y:S01]  /*a730*/  LOP3.LUT P1, RZ, R45, 0x7, RZ, 0xc0, !PT ;  /* 0x000000072dff7812 */ /* 0x000fe2000782c0ff */
[----:B------:R-:W-:Y:S01]  /*a740*/  IMAD.MOV.U32 R13, RZ, RZ, R31 ;  /* 0x000000ffff0d7224 */ /* 0x000fe200078e001f */
[----:B------:R-:W-:-:S13]  /*a750*/  ISETP.GE.U32.AND P0, PT, R4, 0x7, PT ;  /* 0x000000070400780c */ /* 0x000fda0003f06070 */
[----:B------:R-:W-:Y:S05]  /*a760*/  @!P0 BRA `(.L_x_123) ;  /* 0x0000000000a88947 */ /* 0x000fea0003800000 */
[----:B------:R-:W-:Y:S02]  /*a770*/  IMAD.MOV.U32 R47, RZ, RZ, RZ ;  /* 0x000000ffff2f7224 */ /* 0x000fe400078e00ff */
[----:B------:R-:W-:-:S07]  /*a780*/  IMAD.MOV.U32 R13, RZ, RZ, R31 ;  /* 0x000000ffff0d7224 */ /* 0x000fce00078e001f */
.L_x_124:
[----:B------:R-:W-:Y:S01]  /*a790*/  IADD3 R11, PT, PT, R43, R13, RZ ;  /* 0x0000000d2b0b7210 */ /* 0x000fe20007ffe0ff */
[----:B-1----:R-:W-:-:S04]  /*a7a0*/  IMAD.IADD R5, R12, 0x1, R13 ;  /* 0x000000010c057824 */ /* 0x002fc800078e020d */
[----:B------:R-:W-:-:S04]  /*a7b0*/  IMAD.WIDE.U32 R10, R11, 0x8, R16 ;  /* 0x000000080b0a7825 */ /* 0x000fc800078e0010 */
[----:B------:R-:W-:Y:S01]  /*a7c0*/  IMAD.WIDE.U32 R4, R5, 0x8, R16 ;  /* 0x0000000805047825 */ /* 0x000fe200078e0010 */
[----:B------:R-:W2:Y:S04]  /*a7d0*/  LD.E.64 R14, desc[UR36][R10.64] ;  /* 0x000000240a0e7980 */ /* 0x000ea8000c101b00 */
[----:B------:R-:W2:Y:S04]  /*a7e0*/  LD.E.64 R32, desc[UR36][R4.64] ;  /* 0x0000002404207980 */ /* 0x000ea8000c101b00 */
[----:B------:R-:W3:Y:S04]  /*a7f0*/  LD.E.64 R34, desc[UR36][R4.64+0x8] ;  /* 0x0000082404227980 */ /* 0x000ee8000c101b00 */
[----:B------:R-:W4:Y:S04]  /*a800*/  LD.E.64 R36, desc[UR36][R4.64+0x10] ;  /* 0x0000102404247980 */ /* 0x000f28000c101b00 */
[----:B------:R-:W5:Y:S01]  /*a810*/  LD.E.64 R38, desc[UR36][R4.64+0x18] ;  /* 0x0000182404267980 */ /* 0x000f62000c101b00 */
[----:B--2---:R-:W-:-:S07]  /*a820*/  DFMA R14, -R2, R14, R32 ;  /* 0x0000000e020e722b */ /* 0x004fce0000000120 */
[----:B------:R1:W-:Y:S04]  /*a830*/  ST.E.64 desc[UR36][R4.64], R14 ;  /* 0x0000000e04007985 */ /* 0x0003e8000c101b24 */
[----:B------:R-:W3:Y:S02]  /*a840*/  LD.E.64 R32, desc[UR36][R10.64+0x8] ;  /* 0x000008240a207980 */ /* 0x000ee4000c101b00 */
[----:B---3--:R-:W-:-:S07]  /*a850*/  DFMA R32, -R2, R32, R34 ;  /* 0x000000200220722b */ /* 0x008fce0000000122 */
[----:B------:R2:W-:Y:S04]  /*a860*/  ST.E.64 desc[UR36][R4.64+0x8], R32 ;  /* 0x0000082004007985 */ /* 0x0005e8000c101b24 */
[----:B------:R-:W4:Y:S02]  /*a870*/  LD.E.64 R34, desc[UR36][R10.64+0x10] ;  /* 0x000010240a227980 */ /* 0x000f24000c101b00 */
[----:B----4-:R-:W-:-:S07]  /*a880*/  DFMA R34, -R2, R34, R36 ;  /* 0x000000220222722b */ /* 0x010fce0000000124 */
[----:B------:R3:W-:Y:S04]  /*a890*/  ST.E.64 desc[UR36][R4.64+0x10], R34 ;  /* 0x0000102204007985 */ /* 0x0007e8000c101b24 */
[----:B------:R-:W5:Y:S02]  /*a8a0*/  LD.E.64 R36, desc[UR36][R10.64+0x18] ;  /* 0x000018240a247980 */ /* 0x000f64000c101b00 */
[C---:B-----5:R-:W-:Y:S02]  /*a8b0*/  DFMA R36, -R2.reuse, R36, R38 ;  /* 0x000000240224722b */ /* 0x060fe40000000126 */
[----:B------:R-:W4:Y:S05]  /*a8c0*/  LD.E.64 R38, desc[UR36][R4.64+0x20] ;  /* 0x0000202404267980 */ /* 0x000f2a000c101b00 */
[----:B------:R5:W-:Y:S04]  /*a8d0*/  ST.E.64 desc[UR36][R4.64+0x18], R36 ;  /* 0x0000182404007985 */ /* 0x000be8000c101b24 */
[----:B-1----:R-:W4:Y:S02]  /*a8e0*/  LD.E.64 R14, desc[UR36][R10.64+0x20] ;  /* 0x000020240a0e7980 */ /* 0x002f24000c101b00 */
[----:B----4-:R-:W-:-:S02]  /*a8f0*/  DFMA R14, -R2, R14, R38 ;  /* 0x0000000e020e722b */ /* 0x010fc40000000126 */
[----:B------:R-:W4:Y:S05]  /*a900*/  LD.E.64 R38, desc[UR36][R4.64+0x28] ;  /* 0x0000282404267980 */ /* 0x000f2a000c101b00 */
[----:B------:R1:W-:Y:S04]  /*a910*/  ST.E.64 desc[UR36][R4.64+0x20], R14 ;  /* 0x0000200e04007985 */ /* 0x0003e8000c101b24 */
[----:B--2---:R-:W4:Y:S02]  /*a920*/  LD.E.64 R32, desc[UR36][R10.64+0x28] ;  /* 0x000028240a207980 */ /* 0x004f24000c101b00 */
[----:B----4-:R-:W-:-:S02]  /*a930*/  DFMA R32, -R2, R32, R38 ;  /* 0x000000200220722b */ /* 0x010fc40000000126 */
[----:B------:R-:W2:Y:S05]  /*a940*/  LD.E.64 R38, desc[UR36][R4.64+0x30] ;  /* 0x0000302404267980 */ /* 0x000eaa000c101b00 */
[----:B------:R1:W-:Y:S04]  /*a950*/  ST.E.64 desc[UR36][R4.64+0x28], R32 ;  /* 0x0000282004007985 */ /* 0x0003e8000c101b24 */
[----:B---3--:R-:W2:Y:S02]  /*a960*/  LD.E.64 R34, desc[UR36][R10.64+0x30] ;  /* 0x000030240a227980 */ /* 0x008ea4000c101b00 */
[----:B--2---:R-:W-:-:S02]  /*a970*/  DFMA R34, -R2, R34, R38 ;  /* 0x000000220222722b */ /* 0x004fc40000000126 */
[----:B------:R-:W2:Y:S05]  /*a980*/  LD.E.64 R38, desc[UR36][R4.64+0x38] ;  /* 0x0000382404267980 */ /* 0x000eaa000c101b00 */
[----:B------:R1:W-:Y:S04]  /*a990*/  ST.E.64 desc[UR36][R4.64+0x30], R34 ;  /* 0x0000302204007985 */ /* 0x0003e8000c101b24 */
[----:B-----5:R-:W2:Y:S01]  /*a9a0*/  LD.E.64 R36, desc[UR36][R10.64+0x38] ;  /* 0x000038240a247980 */ /* 0x020ea2000c101b00 */
[----:B------:R-:W-:-:S05]  /*a9b0*/  VIADD R47, R47, 0x8 ;  /* 0x000000082f2f7836 */ /* 0x000fca0000000000 */
[----:B------:R-:W-:Y:S01]  /*a9c0*/  ISETP.NE.AND P0, PT, R47, R0, PT ;  /* 0x000000002f00720c */ /* 0x000fe20003f05270 */
[----:B------:R-:W-:Y:S01]  /*a9d0*/  VIADD R13, R13, 0x8 ;  /* 0x000000080d0d7836 */ /* 0x000fe20000000000 */
[----:B--2---:R-:W-:-:S07]  /*a9e0*/  DFMA R36, -R2, R36, R38 ;  /* 0x000000240224722b */ /* 0x004fce0000000126 */
[----:B------:R1:W-:Y:S04]  /*a9f0*/  ST.E.64 desc[UR36][R4.64+0x38], R36 ;  /* 0x0000382404007985 */ /* 0x0003e8000c101b24 */
[----:B------:R-:W-:Y:S05]  /*aa00*/  @P0 BRA `(.L_x_124) ;  /* 0xfffffffc00600947 */ /* 0x000fea000383ffff */
.L_x_123:
[----:B------:R-:W-:Y:S05]  /*aa10*/  BSYNC.RECONVERGENT B4 ;  /* 0x0000000000047941 */ /* 0x000fea0003800200 */
.L_x_122:
[----:B------:R-:W-:Y:S04]  /*aa20*/  BSSY.RECONVERGENT B4, `(.L_x_125) ;  /* 0x000004a000047945 */ /* 0x000fe80003800200 */
[----:B------:R-:W-:Y:S05]  /*aa30*/  @!P1 BRA `(.L_x_126) ;  /* 0x0000000400209947 */ /* 0x000fea0003800000 */
[----:B------:R-:W-:Y:S01]  /*aa40*/  ISETP.GE.U32.AND P0, PT, R44, 0x3, PT ;  /* 0x000000032c00780c */ /* 0x000fe20003f06070 */
[----:B------:R-:W-:Y:S01]  /*aa50*/  BSSY.RECONVERGENT B5, `(.L_x_127) ;  /* 0x0000020000057945 */ /* 0x000fe20003800200 */
[----:B------:R-:W-:-:S11]  /*aa60*/  LOP3.LUT P2, RZ, R42, 0x3, RZ, 0xc0, !PT ;  /* 0x000000032aff7812 */ /* 0x000fd6000784c0ff */
[----:B------:R-:W-:Y:S05]  /*aa70*/  @!P0 BRA `(.L_x_128) ;  /* 0x0000000000748947 */ /* 0x000fea0003800000 */
[----:B-1----:R-:W-:Y:S01]  /*aa80*/  IADD3 R5, PT, PT, R43, R13, RZ ;  /* 0x0000000d2b057210 */ /* 0x002fe20007ffe0ff */
[----:B------:R-:W-:-:S04]  /*aa90*/  IMAD.IADD R11, R12, 0x1, R13 ;  /* 0x000000010c0b7824 */ /* 0x000fc800078e020d */
[----:B------:R-:W-:-:S04]  /*aaa0*/  IMAD.WIDE.U32 R4, R5, 0x8, R16 ;  /* 0x0000000805047825 */ /* 0x000fc800078e0010 */
[----:B------:R-:W-:Y:S02]  /*aab0*/  IMAD.WIDE.U32 R10, R11, 0x8, R16 ;  /* 0x000000080b0a7825 */ /* 0x000fe400078e0010 */
[----:B------:R-:W2:Y:S04]  /*aac0*/  LD.E.64 R4, desc[UR36][R4.64] ;  /* 0x0000002404047980 */ /* 0x000ea8000c101b00 */
[----:B------:R-:W2:Y:S01]  /*aad0*/  LD.E.64 R14, desc[UR36][R10.64] ;  /* 0x000000240a0e7980 */ /* 0x000ea2000c101b00 */
[-C--:B------:R-:W-:Y:S02]  /*aae0*/  IADD3 R33, P0, PT, R43, R13.reuse, RZ ;  /* 0x0000000d2b217210 */ /* 0x080fe40007f1e0ff */
[----:B------:R-:W-:-:S03]  /*aaf0*/  IADD3 R35, P1, PT, R12, R13, RZ ;  /* 0x0000000d0c237210 */ /* 0x000fc60007f3e0ff */
[----:B------:R-:W-:Y:S01]  /*ab00*/  IMAD.X R37, RZ, RZ, RZ, P0 ;  /* 0x000000ffff257224 */ /* 0x000fe200000e06ff */
[-C--:B------:R-:W-:Y:S01]  /*ab10*/  LEA R32, P0, R33, R16.reuse, 0x3 ;  /* 0x0000001021207211 */ /* 0x080fe200078018ff */
[----:B------:R-:W-:Y:S01]  /*ab20*/  IMAD.X R36, RZ, RZ, RZ, P1 ;  /* 0x000000ffff247224 */ /* 0x000fe200008e06ff */
[----:B------:R-:W-:Y:S02]  /*ab30*/  LEA R34, P1, R35, R16, 0x3 ;  /* 0x0000001023227211 */ /* 0x000fe400078218ff */
[-C--:B------:R-:W-:Y:S02]  /*ab40*/  LEA.HI.X R33, R33, R17.reuse, R37, 0x3, P0 ;  /* 0x0000001121217211 */ /* 0x080fe400000f1c25 */
[----:B------:R-:W-:Y:S01]  /*ab50*/  LEA.HI.X R35, R35, R17, R36, 0x3, P1 ;  /* 0x0000001123237211 */ /* 0x000fe200008f1c24 */
[----:B--2---:R-:W-:-:S07]  /*ab60*/  DFMA R14, -R2, R4, R14 ;  /* 0x00000004020e722b */ /* 0x004fce000000010e */
[----:B------:R2:W-:Y:S04]  /*ab70*/  ST.E.64 desc[UR36][R10.64], R14 ;  /* 0x0000000e0a007985 */ /* 0x0005e8000c101b24 */
[----:B------:R-:W3:Y:S04]  /*ab80*/  LD.E.64 R4, desc[UR36][R32.64+0x8] ;  /* 0x0000082420047980 */ /* 0x000ee8000c101b00 */
[----:B------:R-:W3:Y:S04]  /*ab90*/  LD.E.64 R36, desc[UR36][R34.64+0x8] ;  /* 0x0000082422247980 */ /* 0x000ee8000c101b00 */
[----:B------:R-:W4:Y:S04]  /*aba0*/  LD.E.64 R38, desc[UR36][R34.64+0x10] ;  /* 0x0000102422267980 */ /* 0x000f28000c101b00 */
[----:B------:R-:W5:Y:S01]  /*abb0*/  LD.E.64 R46, desc[UR36][R34.64+0x18] ;  /* 0x00001824222e7980 */ /* 0x000f62000c101b00 */
[----:B---3--:R-:W-:-:S07]  /*abc0*/  DFMA R4, -R2, R4, R36 ;  /* 0x000000040204722b */ /* 0x008fce0000000124 */
[----:B------:R2:W-:Y:S04]  /*abd0*/  ST.E.64 desc[UR36][R34.64+0x8], R4 ;  /* 0x0000080422007985 */ /* 0x0005e8000c101b24 */
[----:B------:R-:W4:Y:S02]  /*abe0*/  LD.E.64 R36, desc[UR36][R32.64+0x10] ;  /* 0x0000102420247980 */ /* 0x000f24000c101b00 */
[----:B----4-:R-:W-:-:S07]  /*abf0*/  DFMA R36, -R2, R36, R38 ;  /* 0x000000240224722b */ /* 0x010fce0000000126 */
[----:B------:R2:W-:Y:S04]  /*ac00*/  ST.E.64 desc[UR36][R34.64+0x10], R36 ;  /* 0x0000102422007985 */ /* 0x0005e8000c101b24 */
[----:B------:R-:W5:Y:S01]  /*ac10*/  LD.E.64 R38, desc[UR36][R32.64+0x18] ;  /* 0x0000182420267980 */ /* 0x000f62000c101b00 */
[----:B------:R-:W-:Y:S01]  /*ac20*/  IADD3 R13, PT, PT, R13, 0x4, RZ ;  /* 0x000000040d0d7810 */ /* 0x000fe20007ffe0ff */
[----:B-----5:R-:W-:-:S07]  /*ac30*/  DFMA R38, -R2, R38, R46 ;  /* 0x000000260226722b */ /* 0x020fce000000012e */
[----:B------:R2:W-:Y:S04]  /*ac40*/  ST.E.64 desc[UR36][R34.64+0x18], R38 ;  /* 0x0000182622007985 */ /* 0x0005e8000c101b24 */
.L_x_128:
[----:B------:R-:W-:Y:S05]  /*ac50*/  BSYNC.RECONVERGENT B5 ;  /* 0x0000000000057941 */ /* 0x000fea0003800200 */
.L_x_127:
[----:B------:R-:W-:Y:S05]  /*ac60*/  @!P2 BRA `(.L_x_126) ;  /* 0x000000000094a947 */ /* 0x000fea0003800000 */
[C---:B-12---:R-:W-:Y:S01]  /*ac70*/  LOP3.LUT R4, R30.reuse, 0x3, RZ, 0xc0, !PT ;  /* 0x000000031e047812 */ /* 0x046fe200078ec0ff */
[----:B------:R-:W-:Y:S01]  /*ac80*/  BSSY.RECONVERGENT B5, `(.L_x_129) ;  /* 0x000001a000057945 */ /* 0x000fe20003800200 */
[----:B------:R-:W-:Y:S02]  /*ac90*/  LOP3.LUT R5, R30, 0x1, RZ, 0xc0, !PT ;  /* 0x000000011e057812 */ /* 0x000fe400078ec0ff */
[----:B------:R-:W-:Y:S02]  /*aca0*/  ISETP.NE.AND P0, PT, R4, 0x3, PT ;  /* 0x000000030400780c */ /* 0x000fe40003f05270 */
[----:B------:R-:W-:-:S11]  /*acb0*/  ISETP.NE.U32.AND P1, PT, R5, 0x1, PT ;  /* 0x000000010500780c */ /* 0x000fd60003f25070 */
[----:B------:R-:W-:Y:S05]  /*acc0*/  @!P0 BRA `(.L_x_130) ;  /* 0x0000000000548947 */ /* 0x000fea0003800000 */
[--C-:B------:R-:W-:Y:S02]  /*acd0*/  IMAD.IADD R15, R43, 0x1, R13.reuse ;  /* 0x000000012b0f7824 */ /* 0x100fe400078e020d */
[----:B------:R-:W-:Y:S02]  /*ace0*/  IMAD.IADD R33, R12, 0x1, R13 ;  /* 0x000000010c217824 */ /* 0x000fe400078e020d */
[----:B------:R-:W-:-:S04]  /*acf0*/  IMAD.WIDE.U32 R14, R15, 0x8, R16 ;  /* 0x000000080f0e7825 */ /* 0x000fc800078e0010 */
[----:B------:R-:W-:Y:S01]  /*ad00*/  IMAD.WIDE.U32 R32, R33, 0x8, R16 ;  /* 0x0000000821207825 */ /* 0x000fe200078e0010 */
[----:B------:R-:W2:Y:S04]  /*ad10*/  LD.E.64 R4, desc[UR36][R14.64] ;  /* 0x000000240e047980 */ /* 0x000ea8000c101b00 */
[----:B------:R-:W2:Y:S01]  /*ad20*/  LD.E.64 R10, desc[UR36][R32.64] ;  /* 0x00000024200a7980 */ /* 0x000ea2000c101b00 */
[-C--:B------:R-:W-:Y:S02]  /*ad30*/  IADD3 R35, P0, PT, R43, R13.reuse, RZ ;  /* 0x0000000d2b237210 */ /* 0x080fe40007f1e0ff */
[----:B------:R-:W-:-:S03]  /*ad40*/  IADD3 R39, P2, PT, R12, R13, RZ ;  /* 0x0000000d0c277210 */ /* 0x000fc60007f5e0ff */
[----:B------:R-:W-:Y:S01]  /*ad50*/  IMAD.X R37, RZ, RZ, RZ, P0 ;  /* 0x000000ffff257224 */ /* 0x000fe200000e06ff */
[-C--:B------:R-:W-:Y:S02]  /*ad60*/  LEA R34, P0, R35, R16.reuse, 0x3 ;  /* 0x0000001023227211 */ /* 0x080fe400078018ff */
[----:B------:R-:W-:Y:S02]  /*ad70*/  IADD3.X R38, PT, PT, RZ, RZ, RZ, P2, !PT ;  /* 0x000000ffff267210 */ /* 0x000fe400017fe4ff */
[----:B------:R-:W-:Y:S02]  /*ad80*/  LEA R36, P2, R39, R16, 0x3 ;  /* 0x0000001027247211 */ /* 0x000fe400078418ff */
[-C--:B------:R-:W-:Y:S02]  /*ad90*/  LEA.HI.X R35, R35, R17.reuse, R37, 0x3, P0 ;  /* 0x0000001123237211 */ /* 0x080fe400000f1c25 */
[----:B------:R-:W-:Y:S01]  /*ada0*/  LEA.HI.X R37, R39, R17, R38, 0x3, P2 ;  /* 0x0000001127257211 */ /* 0x000fe200010f1c26 */
[----:B--2---:R-:W-:-:S07]  /*adb0*/  DFMA R4, -R2, R4, R10 ;  /* 0x000000040204722b */ /* 0x004fce000000010a */
[----:B------:R1:W-:Y:S04]  /*adc0*/  ST.E.64 desc[UR36][R32.64], R4 ;  /* 0x0000000420007985 */ /* 0x0003e8000c101b24 */
[----:B------:R-:W2:Y:S04]  /*add0*/  LD.E.64 R10, desc[UR36][R34.64+0x8] ;  /* 0x00000824220a7980 */ /* 0x000ea8000c101b00 */
[----:B------:R-:W2:Y:S01]  /*ade0*/  LD.E.64 R14, desc[UR36][R36.64+0x8] ;  /* 0x00000824240e7980 */ /* 0x000ea2000c101b00 */
[----:B------:R-:W-:Y:S01]  /*adf0*/  VIADD R13, R13, 0x2 ;  /* 0x000000020d0d7836 */ /* 0x000fe20000000000 */
[----:B--2---:R-:W-:-:S07]  /*ae00*/  DFMA R10, -R2, R10, R14 ;  /* 0x0000000a020a722b */ /* 0x004fce000000010e */
[----:B------:R1:W-:Y:S04]  /*ae10*/  ST.E.64 desc[UR36][R36.64+0x8], R10 ;  /* 0x0000080a24007985 */ /* 0x0003e8000c101b24 */
.L_x_130:
[----:B------:R-:W-:Y:S05]  /*ae20*/  BSYNC.RECONVERGENT B5 ;  /* 0x0000000000057941 */ /* 0x000fea0003800200 */
.L_x_129:
[----:B------:R-:W-:Y:S05]  /*ae30*/  @P1 BRA `(.L_x_126) ;  /* 0x0000000000201947 */ /* 0x000fea0003800000 */
[--C-:B-1----:R-:W-:Y:S02]  /*ae40*/  IMAD.IADD R5, R43, 0x1, R13.reuse ;  /* 0x000000012b057824 */ /* 0x102fe400078e020d */
[----:B------:R-:W-:Y:S02]  /*ae50*/  IMAD.IADD R11, R12, 0x1, R13 ;  /* 0x000000010c0b7824 */ /* 0x000fe400078e020d */
[----:B------:R-:W-:-:S04]  /*ae60*/  IMAD.WIDE.U32 R4, R5, 0x8, R16 ;  /* 0x0000000805047825 */ /* 0x000fc800078e0010 */
[----:B------:R-:W-:Y:S02]  /*ae70*/  IMAD.WIDE.U32 R10, R11, 0x8, R16 ;  /* 0x000000080b0a7825 */ /* 0x000fe400078e0010 */
[----:B------:R-:W2:Y:S04]  /*ae80*/  LD.E.64 R4, desc[UR36][R4.64] ;  /* 0x0000002404047980 */ /* 0x000ea8000c101b00 */
[----:B------:R-:W2:Y:S02]  /*ae90*/  LD.E.64 R12, desc[UR36][R10.64] ;  /* 0x000000240a0c7980 */ /* 0x000ea4000c101b00 */
[----:B--2---:R-:W-:-:S07]  /*aea0*/  DFMA R12, -R2, R4, R12 ;  /* 0x00000004020c722b */ /* 0x004fce000000010c */
[----:B------:R3:W-:Y:S04]  /*aeb0*/  ST.E.64 desc[UR36][R10.64], R12 ;  /* 0x0000000c0a007985 */ /* 0x0007e8000c101b24 */
.L_x_126:
[----:B------:R-:W-:Y:S05]  /*aec0*/  BSYNC.RECONVERGENT B4 ;  /* 0x0000000000047941 */ /* 0x000fea0003800200 */
.L_x_125:
[----:B-123--:R-:W-:Y:S01]  /*aed0*/  IMAD.WIDE.U32 R10, R6, 0x8, R22 ;  /* 0x00000008060a7825 */ /* 0x00efe200078e0016 */
[----:B------:R-:W2:Y:S04]  /*aee0*/  LD.E.64 R4, desc[UR36][R8.64] ;  /* 0x0000002408047980 */ /* 0x000ea8000c101b00 */
[----:B------:R-:W2:Y:S02]  /*aef0*/  LD.E.64 R12, desc[UR36][R10.64] ;  /* 0x000000240a0c7980 */ /* 0x000ea4000c101b00 */
[----:B--2---:R-:W-:-:S07]  /*af00*/  DFMA R4, -R2, R4, R12 ;  /* 0x000000040204722b */ /* 0x004fce000000010c */
[----:B------:R1:W-:Y:S04]  /*af10*/  ST.E.64 desc[UR36][R10.64], R4 ;  /* 0x000000040a007985 */ /* 0x0003e8000c101b24 */
.L_x_121:
[----:B------:R-:W-:Y:S05]  /*af20*/  BSYNC.RECONVERGENT B3 ;  /* 0x0000000000037941 */ /* 0x000fea0003800200 */
.L_x_120:
[----:B------:R-:W-:-:S04]  /*af30*/  IADD3 R6, PT, PT, R6, 0x1, RZ ;  /* 0x0000000106067810 */ /* 0x000fc80007ffe0ff */
[----:B------:R-:W-:-:S13]  /*af40*/  ISETP.NE.AND P0, PT, R6, 0x78, PT ;  /* 0x000000780600780c */ /* 0x000fda0003f05270 */
[----:B------:R-:W-:Y:S05]  /*af50*/  @P0 BRA `(.L_x_131) ;  /* 0xfffffff400c00947 */ /* 0x000fea000383ffff */
[----:B------:R-:W-:Y:S05]  /*af60*/  BSYNC.RECONVERGENT B2 ;  /* 0x0000000000027941 */ /* 0x000fea0003800200 */
.L_x_119:
[----:B------:R-:W-:Y:S01]  /*af70*/  VIADD R31, R31, 0x1 ;  /* 0x000000011f1f7836 */ /* 0x000fe20000000000 */
[----:B------:R-:W-:Y:S01]  /*af80*/  IADD3 R30, PT, PT, R30, 0x1, RZ ;  /* 0x000000011e1e7810 */ /* 0x000fe20007ffe0ff */
[----:B------:R-:W-:Y:S02]  /*af90*/  VIADD R41, R41, 0x1 ;  /* 0x0000000129297836 */ /* 0x000fe40000000000 */
[----:B------:R-:W-:Y:S01]  /*afa0*/  VIADD R40, R40, 0x1 ;  /* 0x0000000128287836 */ /* 0x000fe20000000000 */
[----:B------:R-:W-:-:S13]  /*afb0*/  ISETP.NE.AND P0, PT, R31, 0x78, PT ;  /* 0x000000781f00780c */ /* 0x000fda0003f05270 */
[----:B------:R-:W-:Y:S05]  /*afc0*/  @P0 BRA `(.L_x_132) ;  /* 0xffffffa4003c0947 */ /* 0x000fea000383ffff */
.L_x_34:
[----:B------:R-:W-:Y:S05]  /*afd0*/  BSYNC.RECONVERGENT B1 ;  /* 0x0000000000017941 */ /* 0x000fea0003800200 */
.L_x_24:
[----:B------:R-:W-:Y:S01]  /*afe0*/  BSSY.RECONVERGENT B1, `(.L_x_133) ;  /* 0x00000a2000017945 */ /* 0x000fe20003800200 */
[----:B------:R-:W-:-:S07]  /*aff0*/  IMAD.MOV.U32 R3, RZ, RZ, RZ ;  /* 0x000000ffff037224 */ /* 0x000fce00078e00ff */
.L_x_134:
[----:B-1----:R-:W-:-:S05]  /*b000*/  IMAD.WIDE.U32 R10, R3, 0x8, R22 ;  /* 0x00000008030a7825 */ /* 0x002fca00078e0016 */
[----:B--2---:R-:W2:Y:S01]  /*b010*/  LD.E.64 R14, desc[UR36][R10.64+0x1e0] ;  /* 0x0001e0240a0e7980 */ /* 0x004ea2000c101b00 */
[----:B------:R-:W-:-:S03]  /*b020*/  IMAD.WIDE.U32 R30, R3, 0x8, R28 ;  /* 0x00000008031e7825 */ /* 0x000fc600078e001c */
[----:B------:R-:W3:Y:S04]  /*b030*/  LD.E.64 R12, desc[UR36][R10.64] ;  /* 0x000000240a0c7980 */ /* 0x000ee8000c101b00 */
[----:B------:R-:W4:Y:S01]  /*b040*/  LD.E.64 R32, desc[UR36][R30.64] ;  /* 0x000000241e207980 */ /* 0x000f22000c101b00 */
[----:B------:R-:W-:-:S03]  /*b050*/  IMAD.SHL.U32 R0, R20, 0x8, RZ ;  /* 0x0000000814007824 */ /* 0x000fc600078e00ff */
[----:B------:R-:W5:Y:S01]  /*b060*/  LD.E.64 R34, desc[UR36][R30.64+0x8] ;  /* 0x000008241e227980 */ /* 0x000f62000c101b00 */
[----:B0-----:R-:W2:Y:S03]  /*b070*/  LDC.64 R8, c[0x3][R0+0x48] ;  /* 0x00c0120000087b82 */ /* 0x001ea60000000a00 */
[----:B------:R-:W5:Y:S05]  /*b080*/  LD.E.64 R36, desc[UR36][R30.64+0x10] ;  /* 0x000010241e247980 */ /* 0x000f6a000c101b00 */
[----:B------:R-:W3:Y:S01]  /*b090*/  LDC.64 R4, c[0x3][R0+0x8] ;  /* 0x00c0020000047b82 */ /* 0x000ee20000000a00 */
[----:B--2---:R-:W-:-:S08]  /*b0a0*/  DMUL R14, R14, R8 ;  /* 0x000000080e0e7228 */ /* 0x004fd00000000000 */
[----:B---3--:R-:W-:-:S08]  /*b0b0*/  DFMA R12, R12, R4, -R14 ;  /* 0x000000040c0c722b */ /* 0x008fd0000000080e */
[----:B----4-:R-:W-:-:S07]  /*b0c0*/  DFMA R12, R12, 2, R32 ;  /* 0x400000000c0c782b */ /* 0x010fce0000000020 */
[----:B------:R0:W-:Y:S04]  /*b0d0*/  ST.E.64 desc[UR36][R30.64], R12 ;  /* 0x0000000c1e007985 */ /* 0x0001e8000c101b24 */
[----:B------:R-:W2:Y:S04]  /*b0e0*/  LD.E.64 R32, desc[UR36][R10.64+0x1e8] ;  /* 0x0001e8240a207980 */ /* 0x000ea8000c101b00 */
[----:B------:R-:W3:Y:S01]  /*b0f0*/  LD.E.64 R14, desc[UR36][R10.64+0x8] ;  /* 0x000008240a0e7980 */ /* 0x000ee2000c101b00 */
[----:B--2---:R-:W-:-:S08]  /*b100*/  DMUL R32, R8, R32 ;  /* 0x0000002008207228 */ /* 0x004fd00000000000 */
[----:B---3--:R-:W-:-:S08]  /*b110*/  DFMA R14, R4, R14, -R32 ;  /* 0x0000000e040e722b */ /* 0x008fd00000000820 */
[----:B-----5:R-:W-:-:S07]  /*b120*/  DFMA R14, R14, 2, R34 ;  /* 0x400000000e0e782b */ /* 0x020fce0000000022 */
[----:B------:R1:W-:Y:S04]  /*b130*/  ST.E.64 desc[UR36][R30.64+0x8], R14 ;  /* 0x0000080e1e007985 */ /* 0x0003e8000c101b24 */
[----:B------:R-:W2:Y:S04]  /*b140*/  LD.E.64 R34, desc[UR36][R10.64+0x1f0] ;  /* 0x0001f0240a227980 */ /* 0x000ea8000c101b00 */
[----:B------:R-:W3:Y:S01]  /*b150*/  LD.E.64 R32, desc[UR36][R10.64+0x10] ;  /* 0x000010240a207980 */ /* 0x000ee2000c101b00 */
[----:B--2---:R-:W-:-:S08]  /*b160*/  DMUL R34, R8, R34 ;  /* 0x0000002208227228 */ /* 0x004fd00000000000 */
[----:B---3--:R-:W-:-:S08]  /*b170*/  DFMA R32, R4, R32, -R34 ;  /* 0x000000200420722b */ /* 0x008fd00000000822 */
[----:B------:R-:W-:Y:S01]  /*b180*/  DFMA R32, R32, 2, R36 ;  /* 0x400000002020782b */ /* 0x000fe20000000024 */
[----:B------:R-:W2:Y:S06]  /*b190*/  LD.E.64 R36, desc[UR36][R30.64+0x18] ;  /* 0x000018241e247980 */ /* 0x000eac000c101b00 */
[----:B------:R3:W-:Y:S04]  /*b1a0*/  ST.E.64 desc[UR36][R30.64+0x10], R32 ;  /* 0x000010201e007985 */ /* 0x0007e8000c101b24 */
[----:B------:R-:W4:Y:S04]  /*b1b0*/  LD.E.64 R34, desc[UR36][R10.64+0x1f8] ;  /* 0x0001f8240a227980 */ /* 0x000f28000c101b00 */
[----:B0-----:R-:W5:Y:S01]  /*b1c0*/  LD.E.64 R12, desc[UR36][R10.64+0x18] ;  /* 0x000018240a0c7980 */ /* 0x001f62000c101b00 */
[----:B------:R-:W-:-:S04]  /*b1d0*/  VIADD R39, R3, 0x4 ;  /* 0x0000000403277836 */ /* 0x000fc80000000000 */
[----:B-1----:R-:W-:Y:S01]  /*b1e0*/  IMAD.WIDE.U32 R14, R39, 0x8, R22 ;  /* 0x00000008270e7825 */ /* 0x002fe200078e0016 */
[----:B----4-:R-:W-:-:S08]  /*b1f0*/  DMUL R34, R8, R34 ;  /* 0x0000002208227228 */ /* 0x010fd00000000000 */
[----:B-----5:R-:W-:-:S08]  /*b200*/  DFMA R12, R4, R12, -R34 ;  /* 0x0000000c040c722b */ /* 0x020fd00000000822 */
[----:B--2---:R-:W-:-:S07]  /*b210*/  DFMA R12, R12, 2, R36 ;  /* 0x400000000c0c782b */ /* 0x004fce0000000024 */
[----:B------:R0:W-:Y:S04]  /*b220*/  ST.E.64 desc[UR36][R30.64+0x18], R12 ;  /* 0x0000180c1e007985 */ /* 0x0001e8000c101b24 */
[----:B------:R-:W2:Y:S01]  /*b230*/  LD.E.64 R34, desc[UR36][R14.64+0x1e0] ;  /* 0x0001e0240e227980 */ /* 0x000ea2000c101b00 */
[----:B------:R-:W-:-:S03]  /*b240*/  IMAD.WIDE.U32 R36, R39, 0x8, R28 ;  /* 0x0000000827247825 */ /* 0x000fc600078e001c */
[----:B---3--:R-:W3:Y:S04]  /*b250*/  LD.E.64 R32, desc[UR36][R14.64] ;  /* 0x000000240e207980 */ /* 0x008ee8000c101b00 */
[----:B------:R-:W4:Y:S04]  /*b260*/  LD.E.64 R10, desc[UR36][R36.64] ;  /* 0x00000024240a7980 */ /* 0x000f28000c101b00 */
[----:B0-----:R-:W5:Y:S01]  /*b270*/  LD.E.64 R12, desc[UR36][R36.64+0x8] ;  /* 0x00000824240c7980 */ /* 0x001f62000c101b00 */
[----:B--2---:R-:W-:-:S08]  /*b280*/  DMUL R34, R8, R34 ;  /* 0x0000002208227228 */ /* 0x004fd00000000000 */
[----:B---3--:R-:W-:-:S08]  /*b290*/  DFMA R32, R4, R32, -R34 ;  /* 0x000000200420722b */ /* 0x008fd00000000822 */
[----:B----4-:R-:W-:-:S07]  /*b2a0*/  DFMA R10, R32, 2, R10 ;  /* 0x40000000200a782b */ /* 0x010fce000000000a */
[----:B------:R0:W-:Y:S04]  /*b2b0*/  ST.E.64 desc[UR36][R36.64], R10 ;  /* 0x0000000a24007985 */ /* 0x0001e8000c101b24 */
[----:B------:R-:W2:Y:S04]  /*b2c0*/  LD.E.64 R34, desc[UR36][R14.64+0x1e8] ;  /* 0x0001e8240e227980 */ /* 0x000ea8000c101b00 */
[----:B------:R-:W3:Y:S01]  /*b2d0*/  LD.E.64 R32, desc[UR36][R14.64+0x8] ;  /* 0x000008240e207980 */ /* 0x000ee2000c101b00 */
[----:B--2---:R-:W-:-:S08]  /*b2e0*/  DMUL R34, R8, R34 ;  /* 0x0000002208227228 */ /* 0x004fd00000000000 */
[----:B---3--:R-:W-:Y:S02]  /*b2f0*/  DFMA R32, R4, R32, -R34 ;  /* 0x000000200420722b */ /* 0x008fe40000000822 */
[----:B------:R-:W2:Y:S06]  /*b300*/  LD.E.64 R34, desc[UR36][R36.64+0x10] ;  /* 0x0000102424227980 */ /* 0x000eac000c101b00 */
[----:B-----5:R-:W-:-:S07]  /*b310*/  DFMA R12, R32, 2, R12 ;  /* 0x40000000200c782b */ /* 0x020fce000000000c */
[----:B------:R1:W-:Y:S04]  /*b320*/  ST.E.64 desc[UR36][R36.64+0x8], R12 ;  /* 0x0000080c24007985 */ /* 0x0003e8000c101b24 */
[----:B------:R-:W3:Y:S04]  /*b330*/  LD.E.64 R32, desc[UR36][R14.64+0x1f0] ;  /* 0x0001f0240e207980 */ /* 0x000ee8000c101b00 */
[----:B------:R-:W4:Y:S01]  /*b340*/  LD.E.64 R30, desc[UR36][R14.64+0x10] ;  /* 0x000010240e1e7980 */ /* 0x000f22000c101b00 */
[----:B---3--:R-:W-:-:S08]  /*b350*/  DMUL R32, R8, R32 ;  /* 0x0000002008207228 */ /* 0x008fd00000000000 */
[----:B----4-:R-:W-:-:S08]  /*b360*/  DFMA R30, R4, R30, -R32 ;  /* 0x0000001e041e722b */ /* 0x010fd00000000820 */
[----:B--2---:R-:W-:Y:S01]  /*b370*/  DFMA R30, R30, 2, R34 ;  /* 0x400000001e1e782b */ /* 0x004fe20000000022 */
[----:B------:R-:W2:Y:S06]  /*b380*/  LD.E.64 R34, desc[UR36][R36.64+0x18] ;  /* 0x0000182424227980 */ /* 0x000eac000c101b00 */
[----:B------:R3:W-:Y:S04]  /*b390*/  ST.E.64 desc[UR36][R36.64+0x10], R30 ;  /* 0x0000101e24007985 */ /* 0x0007e8000c101b24 */
[----:B------:R-:W4:Y:S04]  /*b3a0*/  LD.E.64 R32, desc[UR36][R14.64+0x1f8] ;  /* 0x0001f8240e207980 */ /* 0x000f28000c101b00 */
[----:B0-----:R-:W5:Y:S01]  /*b3b0*/  LD.E.64 R10, desc[UR36][R14.64+0x18] ;  /* 0x000018240e0a7980 */ /* 0x001f62000c101b00 */
[----:B------:R-:W-:-:S05]  /*b3c0*/  IADD3 R39, PT, PT, R3, 0x8, RZ ;  /* 0x0000000803277810 */ /* 0x000fca0007ffe0ff */
        /* <DEDUP_REMOVED lines=9> */
[----:B0-----:R-:W5:Y:S04]  /*b460*/  LD.E.64 R10, desc[UR36][R34.64+0x8] ;  /* 0x00000824220a7980 */ /* 0x001f68000c101b00 */
[----:B------:R-:W5:Y:S01]  /*b470*/  LD.E.64 R36, desc[UR36][R34.64+0x10] ;  /* 0x0000102422247980 */ /* 0x000f62000c101b00 */
        /* <DEDUP_REMOVED lines=16> */
[----:B------:R-:W-:Y:S04]  /*b580*/  ST.E.64 desc[UR36][R34.64+0x10], R30 ;  /* 0x0000101e22007985 */ /* 0x000fe8000c101b24 */
[----:B------:R-:W3:Y:S04]  /*b590*/  LD.E.64 R32, desc[UR36][R12.64+0x1f8] ;  /* 0x0001f8240c207980 */ /* 0x000ee8000c101b00 */
[----:B0-----:R-:W4:Y:S01]  /*b5a0*/  LD.E.64 R14, desc[UR36][R12.64+0x18] ;  /* 0x000018240c0e7980 */ /* 0x001f22000c101b00 */
[----:B------:R-:W-:Y:S01]  /*b5b0*/  VIADD R39, R3, 0xc ;  /* 0x0000000c03277836 */ /* 0x000fe20000000000 */
[----:B---3--:R-:W-:-:S08]  /*b5c0*/  DMUL R32, R8, R32 ;  /* 0x0000002008207228 */ /* 0x008fd00000000000 */
[----:B----4-:R-:W-:Y:S01]  /*b5d0*/  DFMA R14, R4, R14, -R32 ;  /* 0x0000000e040e722b */ /* 0x010fe20000000820 */
[----:B------:R-:W-:-:S07]  /*b5e0*/  IMAD.WIDE.U32 R32, R39, 0x8, R22 ;  /* 0x0000000827207825 */ /* 0x000fce00078e0016 */
[----:B--2---:R-:W-:-:S07]  /*b5f0*/  DFMA R14, R14, 2, R36 ;  /* 0x400000000e0e782b */ /* 0x004fce0000000024 */
[----:B------:R0:W-:Y:S04]  /*b600*/  ST.E.64 desc[UR36][R34.64+0x18], R14 ;  /* 0x0000180e22007985 */ /* 0x0001e8000c101b24 */
[----:B------:R-:W2:Y:S01]  /*b610*/  LD.E.64 R36, desc[UR36][R32.64+0x1e0] ;  /* 0x0001e02420247980 */ /* 0x000ea2000c101b00 */
[----:B------:R-:W-:-:S03]  /*b620*/  IMAD.WIDE.U32 R38, R39, 0x8, R28 ;  /* 0x0000000827267825 */ /* 0x000fc600078e001c */
[----:B-1----:R-:W3:Y:S04]  /*b630*/  LD.E.64 R10, desc[UR36][R32.64] ;  /* 0x00000024200a7980 */ /* 0x002ee8000c101b00 */
        /* <DEDUP_REMOVED lines=16> */
[----:B---3--:R-:W-:Y:S02]  /*b740*/  DFMA R14, R4, R14, -R30 ;  /* 0x0000000e040e722b */ /* 0x008fe4000000081e */
[----:B------:R-:W2:Y:S06]  /*b750*/  LD.E.64 R30, desc[UR36][R38.64+0x18] ;  /* 0x00001824261e7980 */ /* 0x000eac000c101b00 */
[----:B------:R-:W-:-:S07]  /*b760*/  DFMA R34, R14, 2, R34 ;  /* 0x400000000e22782b */ /* 0x000fce0000000022 */
[----:B------:R3:W-:Y:S04]  /*b770*/  ST.E.64 desc[UR36][R38.64+0x10], R34 ;  /* 0x0000102226007985 */ /* 0x0007e8000c101b24 */
[----:B------:R-:W4:Y:S04]  /*b780*/  LD.E.64 R14, desc[UR36][R32.64+0x1f8] ;  /* 0x0001f824200e7980 */ /* 0x000f28000c101b00 */
[----:B0-----:R-:W5:Y:S01]  /*b790*/  LD.E.64 R10, desc[UR36][R32.64+0x18] ;  /* 0x00001824200a7980 */ /* 0x001f62000c101b00 */
[----:B------:R-:W-:Y:S01]  /*b7a0*/  VIADD R41, R3, 0x10 ;  /* 0x0000001003297836 */ /* 0x000fe20000000000 */
[----:B----4-:R-:W-:-:S08]  /*b7b0*/  DMUL R14, R8, R14 ;  /* 0x0000000e080e7228 */ /* 0x010fd00000000000 */
[----:B-----5:R-:W-:-:S08]  /*b7c0*/  DFMA R10, R4, R10, -R14 ;  /* 0x0000000a040a722b */ /* 0x020fd0000000080e */
[----:B--2---:R-:W-:Y:S01]  /*b7d0*/  DFMA R36, R10, 2, R30 ;  /* 0x400000000a24782b */ /* 0x004fe2000000001e */
[----:B------:R-:W-:-:S06]  /*b7e0*/  IMAD.WIDE.U32 R10, R41, 0x8, R22 ;  /* 0x00000008290a7825 */ /* 0x000fcc00078e0016 */
[----:B------:R0:W-:Y:S04]  /*b7f0*/  ST.E.64 desc[UR36][R38.64+0x18], R36 ;  /* 0x0000182426007985 */ /* 0x0001e8000c101b24 */
[----:B------:R-:W2:Y:S01]  /*b800*/  LD.E.64 R14, desc[UR36][R10.64+0x1e0] ;  /* 0x0001e0240a0e7980 */ /* 0x000ea2000c101b00 */
[----:B------:R-:W-:-:S03]  /*b810*/  IMAD.WIDE.U32 R30, R41, 0x8, R28 ;  /* 0x00000008291e7825 */ /* 0x000fc600078e001c */
[----:B-1----:R-:W4:Y:S04]  /*b820*/  LD.E.64 R12, desc[UR36][R10.64] ;  /* 0x000000240a0c7980 */ /* 0x002f28000c101b00 */
[----:B------:R-:W5:Y:S04]  /*b830*/  LD.E.64 R32, desc[UR36][R30.64] ;  /* 0x000000241e207980 */ /* 0x000f68000c101b00 */
[----:B---3--:R-:W3:Y:S04]  /*b840*/  LD.E.64 R34, desc[UR36][R30.64+0x8] ;  /* 0x000008241e227980 */ /* 0x008ee8000c101b00 */
[----:B0-----:R-:W3:Y:S01]  /*b850*/  LD.E.64 R36, desc[UR36][R30.64+0x10] ;  /* 0x000010241e247980 */ /* 0x001ee2000c101b00 */
[----:B--2---:R-:W-:-:S08]  /*b860*/  DMUL R14, R14, R8 ;  /* 0x000000080e0e7228 */ /* 0x004fd00000000000 */
[----:B----4-:R-:W-:-:S08]  /*b870*/  DFMA R12, R12, R4, -R14 ;  /* 0x000000040c0c722b */ /* 0x010fd0000000080e */
[----:B-----5:R-:W-:-:S07]  /*b880*/  DFMA R12, R12, 2, R32 ;  /* 0x400000000c0c782b */ /* 0x020fce0000000020 */
[----:B------:R0:W-:Y:S04]  /*b890*/  ST.E.64 desc[UR36][R30.64], R12 ;  /* 0x0000000c1e007985 */ /* 0x0001e8000c101b24 */
[----:B------:R-:W2:Y:S04]  /*b8a0*/  LD.E.64 R32, desc[UR36][R10.64+0x1e8] ;  /* 0x0001e8240a207980 */ /* 0x000ea8000c101b00 */
[----:B------:R-:W4:Y:S01]  /*b8b0*/  LD.E.64 R14, desc[UR36][R10.64+0x8] ;  /* 0x000008240a0e7980 */ /* 0x000f22000c101b00 */
[----:B--2---:R-:W-:-:S08]  /*b8c0*/  DMUL R32, R32, R8 ;  /* 0x0000000820207228 */ /* 0x004fd00000000000 */
[----:B----4-:R-:W-:-:S08]  /*b8d0*/  DFMA R14, R14, R4, -R32 ;  /* 0x000000040e0e722b */ /* 0x010fd00000000820 */
[----:B---3--:R-:W-:-:S07]  /*b8e0*/  DFMA R14, R14, 2, R34 ;  /* 0x400000000e0e782b */ /* 0x008fce0000000022 */
[----:B------:R2:W-:Y:S04]  /*b8f0*/  ST.E.64 desc[UR36][R30.64+0x8], R14 ;  /* 0x0000080e1e007985 */ /* 0x0005e8000c101b24 */
[----:B------:R-:W3:Y:S04]  /*b900*/  LD.E.64 R34, desc[UR36][R10.64+0x1f0] ;  /* 0x0001f0240a227980 */ /* 0x000ee8000c101b00 */
[----:B------:R-:W4:Y:S01]  /*b910*/  LD.E.64 R32, desc[UR36][R10.64+0x10] ;  /* 0x000010240a207980 */ /* 0x000f22000c101b00 */
[----:B---3--:R-:W-:-:S08]  /*b920*/  DMUL R34, R34, R8 ;  /* 0x0000000822227228 */ /* 0x008fd00000000000 */
[----:B----4-:R-:W-:-:S08]  /*b930*/  DFMA R32, R32, R4, -R34 ;  /* 0x000000042020722b */ /* 0x010fd00000000822 */
[----:B------:R-:W-:Y:S01]  /*b940*/  DFMA R32, R32, 2, R36 ;  /* 0x400000002020782b */ /* 0x000fe20000000024 */
[----:B------:R-:W3:Y:S06]  /*b950*/  LD.E.64 R36, desc[UR36][R30.64+0x18] ;  /* 0x000018241e247980 */ /* 0x000eec000c101b00 */
[----:B------:R2:W-:Y:S04]  /*b960*/  ST.E.64 desc[UR36][R30.64+0x10], R32 ;  /* 0x000010201e007985 */ /* 0x0005e8000c101b24 */
[----:B------:R-:W4:Y:S04]  /*b970*/  LD.E.64 R34, desc[UR36][R10.64+0x1f8] ;  /* 0x0001f8240a227980 */ /* 0x000f28000c101b00 */
[----:B0-----:R-:W5:Y:S01]  /*b980*/  LD.E.64 R12, desc[UR36][R10.64+0x18] ;  /* 0x000018240a0c7980 */ /* 0x001f62000c101b00 */
[----:B------:R-:W-:-:S05]  /*b990*/  VIADD R3, R3, 0x14 ;  /* 0x0000001403037836 */ /* 0x000fca0000000000 */
[----:B------:R-:W-:Y:S01]  /*b9a0*/  ISETP.NE.AND P0, PT, R3, 0x3c, PT ;  /* 0x0000003c0300780c */ /* 0x000fe20003f05270 */
[----:B----4-:R-:W-:-:S08]  /*b9b0*/  DMUL R34, R34, R8 ;  /* 0x0000000822227228 */ /* 0x010fd00000000000 */
[----:B-----5:R-:W-:-:S08]  /*b9c0*/  DFMA R12, R12, R4, -R34 ;  /* 0x000000040c0c722b */ /* 0x020fd00000000822 */
[----:B---3--:R-:W-:-:S07]  /*b9d0*/  DFMA R12, R12, 2, R36 ;  /* 0x400000000c0c782b */ /* 0x008fce0000000024 */
[----:B------:R2:W-:Y:S01]  /*b9e0*/  ST.E.64 desc[UR36][R30.64+0x18], R12 ;  /* 0x0000180c1e007985 */ /* 0x0005e2000c101b24 */
[----:B------:R-:W-:Y:S05]  /*b9f0*/  @P0 BRA `(.L_x_134) ;  /* 0xfffffff400800947 */ /* 0x000fea000383ffff */
[----:B------:R-:W-:Y:S05]  /*ba00*/  BSYNC.RECONVERGENT B1 ;  /* 0x0000000000017941 */ /* 0x000fea0003800200 */
.L_x_133:
[----:B------:R-:W-:-:S04]  /*ba10*/  IADD3 R20, PT, PT, R20, 0x1, RZ ;  /* 0x0000000114147810 */ /* 0x000fc80007ffe0ff */
[----:B------:R-:W-:-:S13]  /*ba20*/  ISETP.NE.AND P0, PT, R20, 0x8, PT ;  /* 0x000000081400780c */ /* 0x000fda0003f05270 */
[----:B------:R-:W-:Y:S05]  /*ba30*/  @P0 BRA `(.L_x_135) ;  /* 0xffffff64003c0947 */ /* 0x000fea000383ffff */
[----:B------:R-:W-:Y:S05]  /*ba40*/  BSYNC.RECONVERGENT B0 ;  /* 0x0000000000007941 */ /* 0x000fea0003800200 */
.L_x_19:
[----:B------:R-:W3:Y:S01]  /*ba50*/  LD.E.64 R2, desc[UR36][R28.64] ;  /* 0x000000241c027980 */ /* 0x000ee2000c101b00 */
[----:B------:R-:W3:Y:S02]  /*ba60*/  LDCU.64 UR4, c[0x3][URZ] ;  /* 0x00c00000ff0477ac */ /* 0x000ee40008000a00 */
[----:B---3--:R-:W-:-:S10]  /*ba70*/  DMUL R2, R2, UR4 ;  /* 0x0000000402027c28 */ /* 0x008fd40008000000 */
[----:B------:R-:W0:Y:S02]  /*ba80*/  F2F.F32.F64 R3, R2 ;  /* 0x0000000200037310 */ /* 0x000e240000301000 */
[----:B0-----:R0:W-:Y:S04]  /*ba90*/  STG.E desc[UR36][R24.64+-0x8], R3 ;  /* 0xfffff80318007986 */ /* 0x0011e8000c101924 */
[----:B------:R-:W3:Y:S02]  /*baa0*/  LD.E.64 R4, desc[UR36][R28.64+0x8] ;  /* 0x000008241c047980 */ /* 0x000ee4000c101b00 */
[----:B---3--:R-:W-:-:S10]  /*bab0*/  DMUL R4, R4, UR4 ;  /* 0x0000000404047c28 */ /* 0x008fd40008000000 */
[----:B------:R-:W1:Y:S02]  /*bac0*/  F2F.F32.F64 R5, R4 ;  /* 0x0000000400057310 */ /* 0x000e640000301000 */
[----:B-1----:R1:W-:Y:S04]  /*bad0*/  STG.E desc[UR36][R24.64+-0x4], R5 ;  /* 0xfffffc0518007986 */ /* 0x0023e8000c101924 */
[----:B------:R-:W3:Y:S02]  /*bae0*/  LD.E.64 R6, desc[UR36][R28.64+0x10] ;  /* 0x000010241c067980 */ /* 0x000ee4000c101b00 */
[----:B---3--:R-:W-:-:S10]  /*baf0*/  DMUL R6, R6, UR4 ;  /* 0x0000000406067c28 */ /* 0x008fd40008000000 */
[----:B------:R-:W3:Y:S02]  /*bb00*/  F2F.F32.F64 R7, R6 ;  /* 0x0000000600077310 */ /* 0x000ee40000301000 */
[----:B---3--:R3:W-:Y:S04]  /*bb10*/  STG.E desc[UR36][R24.64], R7 ;  /* 0x0000000718007986 */ /* 0x0087e8000c101924 */
[----:B------:R-:W4:Y:S02]  /*bb20*/  LD.E.64 R8, desc[UR36][R28.64+0x18] ;  /* 0x000018241c087980 */ /* 0x000f24000c101b00 */
[----:B----4-:R-:W-:-:S10]  /*bb30*/  DMUL R8, R8, UR4 ;  /* 0x0000000408087c28 */ /* 0x010fd40008000000 */
[----:B------:R-:W4:Y:S02]  /*bb40*/  F2F.F32.F64 R9, R8 ;  /* 0x0000000800097310 */ /* 0x000f240000301000 */
[----:B----4-:R4:W-:Y:S04]  /*bb50*/  STG.E desc[UR36][R24.64+0x4], R9 ;  /* 0x0000040918007986 */ /* 0x0109e8000c101924 */
[----:B0-----:R-:W5:Y:S02]  /*bb60*/  LD.E.64 R2, desc[UR36][R28.64+0x20] ;  /* 0x000020241c027980 */ /* 0x001f64000c101b00 */
[----:B-----5:R-:W-:-:S10]  /*bb70*/  DMUL R2, R2, UR4 ;  /* 0x0000000402027c28 */ /* 0x020fd40008000000 */
[----:B------:R-:W0:Y:S02]  /*bb80*/  F2F.F32.F64 R3, R2 ;  /* 0x0000000200037310 */ /* 0x000e240000301000 */
[----:B0-----:R0:W-:Y:S04]  /*bb90*/  STG.E desc[UR36][R24.64+0x8], R3 ;  /* 0x0000080318007986 */ /* 0x0011e8000c101924 */
[----:B-1----:R-:W5:Y:S02]  /*bba0*/  LD.E.64 R4, desc[UR36][R28.64+0x28] ;  /* 0x000028241c047980 */ /* 0x002f64000c101b00 */
[----:B-----5:R-:W-:-:S10]  /*bbb0*/  DMUL R4, R4, UR4 ;  /* 0x0000000404047c28 */ /* 0x020fd40008000000 */
[----:B------:R-:W1:Y:S02]  /*bbc0*/  F2F.F32.F64 R5, R4 ;  /* 0x0000000400057310 */ /* 0x000e640000301000 */
[----:B-1----:R1:W-:Y:S04]  /*bbd0*/  STG.E desc[UR36][R24.64+0xc], R5 ;  /* 0x00000c0518007986 */ /* 0x0023e8000c101924 */
[----:B---3--:R-:W3:Y:S02]  /*bbe0*/  LD.E.64 R6, desc[UR36][R28.64+0x30] ;  /* 0x000030241c067980 */ /* 0x008ee4000c101b00 */
[----:B---3--:R-:W-:-:S10]  /*bbf0*/  DMUL R6, R6, UR4 ;  /* 0x0000000406067c28 */ /* 0x008fd40008000000 */
[----:B------:R-:W3:Y:S02]  /*bc00*/  F2F.F32.F64 R7, R6 ;  /* 0x0000000600077310 */ /* 0x000ee40000301000 */
[----:B---3--:R3:W-:Y:S04]  /*bc10*/  STG.E desc[UR36][R24.64+0x10], R7 ;  /* 0x0000100718007986 */ /* 0x0087e8000c101924 */
[----:B----4-:R-:W4:Y:S02]  /*bc20*/  LD.E.64 R8, desc[UR36][R28.64+0x38] ;  /* 0x000038241c087980 */ /* 0x010f24000c101b00 */
        /* <DEDUP_REMOVED lines=184> */
[----:B-----5:R-:W-:-:S06]  /*c7b0*/  DMUL R4, R4, UR4 ;  /* 0x0000000404047c28 */ /* 0x020fcc0008000000 */
        /* <DEDUP_REMOVED lines=9> */
[----:B----4-:R-:W-:Y:S04]  /*c850*/  STG.E desc[UR36][R24.64+0xd4], R9 ;  /* 0x0000d40918007986 */ /* 0x010fe8000c101924 */
[----:B0-----:R-:W4:Y:S02]  /*c860*/  LD.E.64 R2, desc[UR36][R28.64+0x1c0] ;  /* 0x0001c0241c027980 */ /* 0x001f24000c101b00 */
[----:B----4-:R-:W-:-:S10]  /*c870*/  DMUL R4, R2, UR4 ;  /* 0x0000000402047c28 */ /* 0x010fd40008000000 */
[----:B------:R-:W0:Y:S02]  /*c880*/  F2F.F32.F64 R5, R4 ;  /* 0x0000000400057310 */ /* 0x000e240000301000 */
[----:B0-----:R0:W-:Y:S04]  /*c890*/  STG.E desc[UR36][R24.64+0xd8], R5 ;  /* 0x0000d80518007986 */ /* 0x0011e8000c101924 */
[----:B------:R-:W1:Y:S02]  /*c8a0*/  LD.E.64 R2, desc[UR36][R28.64+0x1c8] ;  /* 0x0001c8241c027980 */ /* 0x000e64000c101b00 */
[----:B-1----:R-:W-:-:S10]  /*c8b0*/  DMUL R10, R2, UR4 ;  /* 0x00000004020a7c28 */ /* 0x002fd40008000000 */
[----:B------:R-:W1:Y:S02]  /*c8c0*/  F2F.F32.F64 R11, R10 ;  /* 0x0000000a000b7310 */ /* 0x000e640000301000 */
[----:B-1----:R1:W-:Y:S04]  /*c8d0*/  STG.E desc[UR36][R24.64+0xdc], R11 ;  /* 0x0000dc0b18007986 */ /* 0x0023e8000c101924 */
[----:B------:R-:W4:Y:S02]  /*c8e0*/  LD.E.64 R2, desc[UR36][R28.64+0x1d0] ;  /* 0x0001d0241c027980 */ /* 0x000f24000c101b00 */
[----:B----4-:R-:W-:-:S10]  /*c8f0*/  DMUL R2, R2, UR4 ;  /* 0x0000000402027c28 */ /* 0x010fd40008000000 */
[----:B------:R-:W4:Y:S02]  /*c900*/  F2F.F32.F64 R3, R2 ;  /* 0x0000000200037310 */ /* 0x000f240000301000 */
[----:B----4-:R1:W-:Y:S04]  /*c910*/  STG.E desc[UR36][R24.64+0xe0], R3 ;  /* 0x0000e00318007986 */ /* 0x0103e8000c101924 */
[----:B---3--:R-:W3:Y:S01]  /*c920*/  LD.E.64 R6, desc[UR36][R28.64+0x1d8] ;  /* 0x0001d8241c067980 */ /* 0x008ee2000c101b00 */
[----:B--2---:R-:W-:Y:S01]  /*c930*/  MOV R30, 0x8 ;  /* 0x00000008001e7802 */ /* 0x004fe20000000f00 */
[----:B------:R-:W-:Y:S02]  /*c940*/  IMAD.MOV.U32 R4, RZ, RZ, R26 ;  /* 0x000000ffff047224 */ /* 0x000fe400078e001a */
[----:B0-----:R-:W-:Y:S01]  /*c950*/  IMAD.MOV.U32 R5, RZ, RZ, R27 ;  /* 0x000000ffff057224 */ /* 0x001fe200078e001b */
[----:B------:R1:W0:Y:S01]  /*c960*/  LDC.64 R8, c[0x4][R30] ;  /* 0x010000001e087b82 */ /* 0x0002220000000a00 */
[----:B---3--:R-:W-:-:S10]  /*c970*/  DMUL R6, R6, UR4 ;  /* 0x0000000406067c28 */ /* 0x008fd40008000000 */
[----:B------:R-:W2:Y:S02]  /*c980*/  F2F.F32.F64 R7, R6 ;  /* 0x0000000600077310 */ /* 0x000ea40000301000 */
[----:B0-2---:R1:W-:Y:S02]  /*c990*/  STG.E desc[UR36][R24.64+0xe4], R7 ;  /* 0x0000e40718007986 */ /* 0x0053e4000c101924 */
[----:B------:R-:W-:-:S07]  /*c9a0*/  LEPC R20, `(.L_x_136) ;  /* 0x000000001014794e */ /* 0x000fce0000000000 */
[----:B-1----:R-:W-:Y:S05]  /*c9b0*/  CALL.ABS.NOINC R8 ;  /* 0x0000000008007343 */ /* 0x002fea0003c00000 */
.L_x_136:
[----:B------:R0:W1:Y:S01]  /*c9c0*/  LDC.64 R2, c[0x4][R30] ;  /* 0x010000001e027b82 */ /* 0x0000620000000a00 */
[----:B------:R-:W-:Y:S01]  /*c9d0*/  IMAD.MOV.U32 R5, RZ, RZ, R17 ;  /* 0x000000ffff057224 */ /* 0x000fe200078e0011 */
[----:B------:R-:W-:-:S07]  /*c9e0*/  MOV R4, R16 ;  /* 0x0000001000047202 */ /* 0x000fce0000000f00 */
[----:B------:R-:W-:-:S07]  /*c9f0*/  LEPC R20, `(.L_x_137) ;  /* 0x000000001014794e */ /* 0x000fce0000000000 */
[----:B01----:R-:W-:Y:S05]  /*ca00*/  CALL.ABS.NOINC R2 ;  /* 0x0000000002007343 */ /* 0x003fea0003c00000 */
.L_x_137:
[----:B------:R0:W1:Y:S01]  /*ca10*/  LDC.64 R2, c[0x4][R30] ;  /* 0x010000001e027b82 */ /* 0x0000620000000a00 */
[----:B------:R-:W-:Y:S02]  /*ca20*/  IMAD.MOV.U32 R5, RZ, RZ, R19 ;  /* 0x000000ffff057224 */ /* 0x000fe400078e0013 */
[----:B------:R-:W-:-:S07]  /*ca30*/  IMAD.MOV.U32 R4, RZ, RZ, R18 ;  /* 0x000000ffff047224 */ /* 0x000fce00078e0012 */
[----:B------:R-:W-:-:S07]  /*ca40*/  LEPC R20, `(.L_x_138) ;  /* 0x000000001014794e */ /* 0x000fce0000000000 */
[----:B01----:R-:W-:Y:S05]  /*ca50*/  CALL.ABS.NOINC R2 ;  /* 0x0000000002007343 */ /* 0x003fea0003c00000 */
.L_x_138:
[----:B------:R0:W1:Y:S01]  /*ca60*/  LDC.64 R2, c[0x4][R30] ;  /* 0x010000001e027b82 */ /* 0x0000620000000a00 */
[----:B------:R-:W-:Y:S01]  /*ca70*/  IMAD.MOV.U32 R5, RZ, RZ, R23 ;  /* 0x000000ffff057224 */ /* 0x000fe200078e0017 */
[----:B------:R-:W-:-:S07]  /*ca80*/  MOV R4, R22 ;  /* 0x0000001600047202 */ /* 0x000fce0000000f00 */
[----:B------:R-:W-:-:S07]  /*ca90*/  LEPC R20, `(.L_x_139) ;  /* 0x000000001014794e */ /* 0x000fce0000000000 */
[----:B01----:R-:W-:Y:S05]  /*caa0*/  CALL.ABS.NOINC R2 ;  /* 0x0000000002007343 */ /* 0x003fea0003c00000 */
.L_x_139:
[----:B------:R-:W0:Y:S01]  /*cab0*/  LDC.64 R30, c[0x4][R30] ;  /* 0x010000001e1e7b82 */ /* 0x000e220000000a00 */
[----:B------:R-:W-:Y:S02]  /*cac0*/  IMAD.MOV.U32 R5, RZ, RZ, R29 ;  /* 0x000000ffff057224 */ /* 0x000fe400078e001d */
[----:B------:R-:W-:-:S07]  /*cad0*/  IMAD.MOV.U32 R4, RZ, RZ, R28 ;  /* 0x000000ffff047224 */ /* 0x000fce00078e001c */
[----:B------:R-:W-:-:S07]  /*cae0*/  LEPC R20, `(.L_x_15) ;  /* 0x000000001014794e */ /* 0x000fce0000000000 */
[----:B0-----:R-:W-:Y:S05]  /*caf0*/  CALL.ABS.NOINC R30 ;  /* 0x000000001e007343 */ /* 0x001fea0003c00000 */
.L_x_15:
[----:B------:R-:W-:Y:S05]  /*cb00*/  BSYNC.RECONVERGENT B6 ;  /* 0x0000000000067941 */ /* 0x000fea0003800200 */
.L_x_5:
[----:B------:R-:W0:Y:S01]  /*cb10*/  LDC.64 R6, c[0x0][0x388] ;  /* 0x0000e200ff067b82 */ /* 0x000e220000000a00 */
[----:B------:R-:W1:Y:S01]  /*cb20*/  LDCU.64 UR4, c[0x0][0x3a0] ;  /* 0x00007400ff0477ac */ /* 0x000e620008000a00 */
[----:B0-----:R-:W2:Y:S06]  /*cb30*/  LDG.E R5, desc[UR36][R6.64] ;  /* 0x0000002406057981 */ /* 0x001eac000c1e1900 */
        /* <DEDUP_REMOVED lines=122> */
[----:B0-----:R-:W-:Y:S02]  /*d2e0*/  HFMA2 R5, -RZ, RZ, 0, 0 ;  /* 0x00000000ff057431 */ /* 0x001fe400000001ff */
[----:B------:R-:W-:Y:S01]  /*d2f0*/  IMAD.MOV.U32 R4, RZ, RZ, 0x7080 ;  /* 0x00007080ff047424 */ /* 0x000fe200078e00ff */
[----:B------:R-:W-:-:S02]  /*d300*/  UIADD3.X UR5, UPT, UPT, URZ, UR5, URZ, UP0, !UPT ;  /* 0x00000005ff057290 */ /* 0x000fc400087fe4ff */
[----:B------:R-:W-:-:S04]  /*d310*/  IMAD.U32 R28, RZ, RZ, UR4 ;  /* 0x00000004ff1c7e24 */ /* 0x000fc8000f8e00ff */
[----:B------:R-:W-:Y:S01]  /*d320*/  IMAD.U32 R29, RZ, RZ, UR5 ;  /* 0x00000005ff1d7e24 */ /* 0x000fe2000f8e00ff */
[----:B---34-:R2:W-:Y:S06]  /*d330*/  STG.E desc[UR36][R2.64+0xec], R11 ;  /* 0x0000ec0b02007986 */ /* 0x0185ec000c101924 */
[----:B------:R-:W-:-:S07]  /*d340*/  LEPC R20, `(.L_x_140) ;  /* 0x000000001014794e */ /* 0x000fce0000000000 */
[----:B--2---:R-:W-:Y:S05]  /*d350*/  CALL.ABS.NOINC R12 ;  /* 0x000000000c007343 */ /* 0x004fea0003c00000 */
.L_x_140:
[----:B------:R0:W1:Y:S01]  /*d360*/  LDC.64 R2, c[0x4][R16] ;  /* 0x0100000010027b82 */ /* 0x0000620000000a00 */
[----:B------:R-:W-:Y:S01]  /*d370*/  IMAD.MOV.U32 R26, RZ, RZ, R4 ;  /* 0x000000ffff1a7224 */ /* 0x000fe200078e0004 */
[----:B------:R-:W-:Y:S01]  /*d380*/  MOV R27, R5 ;  /* 0x00000005001b7202 */ /* 0x000fe20000000f00 */
[----:B------:R-:W-:Y:S02]  /*d390*/  IMAD.MOV.U32 R4, RZ, RZ, 0x1c200 ;  /* 0x0001c200ff047424 */ /* 0x000fe400078e00ff */
[----:B------:R-:W-:-:S07]  /*d3a0*/  IMAD.MOV.U32 R5, RZ, RZ, RZ ;  /* 0x000000ffff057224 */ /* 0x000fce00078e00ff */
[----:B------:R-:W-:-:S07]  /*d3b0*/  LEPC R20, `(.L_x_141) ;  /* 0x000000001014794e */ /* 0x000fce0000000000 */
[----:B01----:R-:W-:Y:S05]  /*d3c0*/  CALL.ABS.NOINC R2 ;  /* 0x0000000002007343 */ /* 0x003fea0003c00000 */
.L_x_141:
[----:B------:R0:W1:Y:S01]  /*d3d0*/  LDC.64 R2, c[0x4][R16] ;  /* 0x0100000010027b82 */ /* 0x0000620000000a00 */
[----:B------:R-:W-:Y:S01]  /*d3e0*/  IMAD.MOV.U32 R22, RZ, RZ, R4 ;  /* 0x000000ffff167224 */ /* 0x000fe200078e0004 */
[----:B------:R-:W-:Y:S01]  /*d3f0*/  MOV R23, R5 ;  /* 0x0000000500177202 */ /* 0x000fe20000000f00 */
[----:B------:R-:W-:Y:S02]  /*d400*/  IMAD.MOV.U32 R4, RZ, RZ, 0x3c0 ;  /* 0x000003c0ff047424 */ /* 0x000fe400078e00ff */
[----:B------:R-:W-:-:S07]  /*d410*/  IMAD.MOV.U32 R5, RZ, RZ, RZ ;  /* 0x000000ffff057224 */ /* 0x000fce00078e00ff */
[----:B------:R-:W-:-:S07]  /*d420*/  LEPC R20, `(.L_x_142) ;  /* 0x000000001014794e */ /* 0x000fce0000000000 */
[----:B01----:R-:W-:Y:S05]  /*d430*/  CALL.ABS.NOINC R2 ;  /* 0x0000000002007343 */ /* 0x003fea0003c00000 */
.L_x_142:
[----:B------:R0:W1:Y:S01]  /*d440*/  LDC.64 R2, c[0x4][R16] ;  /* 0x0100000010027b82 */ /* 0x0000620000000a00 */
[----:B------:R-:W-:Y:S01]  /*d450*/  IMAD.MOV.U32 R18, RZ, RZ, R4 ;  /* 0x000000ffff127224 */ /* 0x000fe200078e0004 */
[----:B------:R-:W-:Y:S01]  /*d460*/  MOV R19, R5 ;  /* 0x0000000500137202 */ /* 0x000fe20000000f00 */
[----:B------:R-:W-:Y:S02]  /*d470*/  IMAD.MOV.U32 R4, RZ, RZ, 0x3c0 ;  /* 0x000003c0ff047424 */ /* 0x000fe400078e00ff */
[----:B------:R-:W-:-:S07]  /*d480*/  IMAD.MOV.U32 R5, RZ, RZ, RZ ;  /* 0x000000ffff057224 */ /* 0x000fce00078e00ff */
[----:B------:R-:W-:-:S07]  /*d490*/  LEPC R20, `(.L_x_143) ;  /* 0x000000001014794e */ /* 0x000fce0000000000 */
[----:B01----:R-:W-:Y:S05]  /*d4a0*/  CALL.ABS.NOINC R2 ;  /* 0x0000000002007343 */ /* 0x003fea0003c00000 */
.L_x_143:
[----:B------:R0:W1:Y:S01]  /*d4b0*/  LDC.64 R2, c[0x4][R16] ;  /* 0x0100000010027b82 */ /* 0x0000620000000a00 */
[----:B------:R-:W-:Y:S01]  /*d4c0*/  MOV R17, R5 ;  /* 0x0000000500117202 */ /* 0x000fe20000000f00 */
[----:B------:R-:W-:Y:S02]  /*d4d0*/  IMAD.MOV.U32 R5, RZ, RZ, RZ ;  /* 0x000000ffff057224 */ /* 0x000fe400078e00ff */
[----:B0-----:R-:W-:Y:S02]  /*d4e0*/  IMAD.MOV.U32 R16, RZ, RZ, R4 ;  /* 0x000000ffff107224 */ /* 0x001fe400078e0004 */
[----:B------:R-:W-:-:S07]  /*d4f0*/  IMAD.MOV.U32 R4, RZ, RZ, 0x1e0 ;  /* 0x000001e0ff047424 */ /* 0x000fce00078e00ff */
[----:B------:R-:W-:-:S07]  /*d500*/  LEPC R20, `(.L_x_144) ;  /* 0x000000001014794e */ /* 0x000fce0000000000 */
[----:B-1----:R-:W-:Y:S05]  /*d510*/  CALL.ABS.NOINC R2 ;  /* 0x0000000002007343 */ /* 0x002fea0003c00000 */
.L_x_144:
[----:B------:R-:W-:Y:S01]  /*d520*/  ISETP.NE.U32.AND P0, PT, R22, RZ, PT ;  /* 0x000000ff1600720c */ /* 0x000fe20003f05070 */
[----:B------:R-:W-:Y:S01]  /*d530*/  IMAD.MOV.U32 R24, RZ, RZ, R4 ;  /* 0x000000ffff187224 */ /* 0x000fe200078e0004 */
[----:B------:R-:W-:Y:S02]  /*d540*/  ISETP.NE.U32.AND P1, PT, R26, RZ, PT ;  /* 0x000000ff1a00720c */ /* 0x000fe40003f25070 */
[----:B------:R-:W-:Y:S02]  /*d550*/  ISETP.NE.AND.EX P0, PT, R23, RZ, PT, P0 ;  /* 0x000000ff1700720c */ /* 0x000fe40003f05300 */
[----:B------:R-:W-:Y:S02]  /*d560*/  ISETP.NE.U32.AND P2, PT, R18, RZ, PT ;  /* 0x000000ff1200720c */ /* 0x000fe40003f45070 */
[----:B------:R-:W-:Y:S02]  /*d570*/  ISETP.NE.AND.EX P0, PT, R27, RZ, P0, P1 ;  /* 0x000000ff1b00720c */ /* 0x000fe40000705310 */
[----:B------:R-:W-:-:S02]  /*d580*/  ISETP.NE.U32.AND P3, PT, R4, RZ, PT ;  /* 0x000000ff0400720c */ /* 0x000fc40003f65070 */
[----:B------:R-:W-:Y:S02]  /*d590*/  ISETP.NE.U32.AND P1, PT, R16, RZ, PT ;  /* 0x000000ff1000720c */ /* 0x000fe40003f25070 */
[----:B------:R-:W-:Y:S02]  /*d5a0*/  ISETP.NE.AND.EX P0, PT, R19, RZ, P0, P2 ;  /* 0x000000ff1300720c */ /* 0x000fe40000705320 */
[----:B------:R-:W-:Y:S02]  /*d5b0*/  ISETP.NE.AND.EX P3, PT, R5, RZ, PT, P3 ;  /* 0x000000ff0500720c */ /* 0x000fe40003f65330 */
[----:B------:R-:W-:Y:S02]  /*d5c0*/  ISETP.NE.AND.EX P0, PT, R17, RZ, P0, P1 ;  /* 0x000000ff1100720c */ /* 0x000fe40000705310 */
[----:B------:R-:W-:-:S11]  /*d5d0*/  MOV R25, R5 ;  /* 0x0000000500197202 */ /* 0x000fd60000000f00 */
[----:B------:R-:W-:Y:S05]  /*d5e0*/  @P0 BRA P3, `(.L_x_145) ;  /* 0x0000000000d80947 */ /* 0x000fea0001800000 */
        /* <DEDUP_REMOVED lines=10> */
.L_x_147:
[----:B------:R-:W-:Y:S05]  /*d690*/  BSYNC.RECONVERGENT B6 ;  /* 0x0000000000067941 */ /* 0x000fea0003800200 */
.L_x_146:
        /* <DEDUP_REMOVED lines=10> */
.L_x_149:
[----:B------:R-:W-:Y:S05]  /*d740*/  BSYNC.RECONVERGENT B6 ;  /* 0x0000000000067941 */ /* 0x000fea0003800200 */
.L_x_148:
        /* <DEDUP_REMOVED lines=10> */
.L_x_151:
[----:B------:R-:W-:Y:S05]  /*d7f0*/  BSYNC.RECONVERGENT B6 ;  /* 0x0000000000067941 */ /* 0x000fea0003800200 */
.L_x_150:
        /* <DEDUP_REMOVED lines=10> */
.L_x_153:
[----:B------:R-:W-:Y:S05]  /*d8a0*/  BSYNC.RECONVERGENT B6 ;  /* 0x0000000000067941 */ /* 0x000fea0003800200 */
.L_x_152:
[----:B------:R-:W-:-:S04]  /*d8b0*/  ISETP.NE.U32.AND P0, PT, R24, RZ, PT ;  /* 0x000000ff1800720c */ /* 0x000fc80003f05070 */
[----:B------:R-:W-:-:S13]  /*d8c0*/  ISETP.NE.AND.EX P0, PT, R25, RZ, PT, P0 ;  /* 0x000000ff1900720c */ /* 0x000fda0003f05300 */
[----:B------:R-:W-:Y:S05]  /*d8d0*/  @!P0 EXIT ;  /* 0x000000000000894d */ /* 0x000fea0003800000 */
[----:B------:R-:W-:Y:S01]  /*d8e0*/  MOV R0, 0x8 ;  /* 0x0000000800007802 */ /* 0x000fe20000000f00 */
[----:B------:R-:W-:Y:S02]  /*d8f0*/  IMAD.MOV.U32 R5, RZ, RZ, R25 ;  /* 0x000000ffff057224 */ /* 0x000fe400078e0019 */
[----:B------:R-:W-:Y:S01]  /*d900*/  IMAD.MOV.U32 R4, RZ, RZ, R24 ;  /* 0x000000ffff047224 */ /* 0x000fe200078e0018 */
[----:B------:R0:W1:Y:S06]  /*d910*/  LDC.64 R2, c[0x4][R0] ;  /* 0x0100000000027b82 */ /* 0x00006c0000000a00 */
[----:B------:R-:W-:-:S07]  /*d920*/  LEPC R20, `(.L_x_154) ;  /* 0x000000001014794e */ /* 0x000fce0000000000 */
[----:B01----:R-:W-:Y:S05]  /*d930*/  CALL.ABS.NOINC R2 ;  /* 0x0000000002007343 */ /* 0x003fea0003c00000 */
.L_x_154:
[----:B------:R-:W-:Y:S05]  /*d940*/  EXIT ;  /* 0x000000000000794d */ /* 0x000fea0003800000 */
.L_x_145:
        /* <DEDUP_REMOVED lines=186> */
.L_x_156:
        /* <DEDUP_REMOVED lines=71> */
.L_x_155:
[----:B------:R-:W-:Y:S01]  /*e960*/  IADD3 R7, P0, PT, R22, 0x80, RZ ;  /* 0x0000008016077810 */ /* 0x000fe20007f1e0ff */
[----:B------:R-:W-:Y:S01]  /*e970*/  BSSY.RECONVERGENT B0, `(.L_x_157) ;  /* 0x00009b4000007945 */ /* 0x000fe20003800200 */
[----:B------:R-:W-:-:S03]  /*e980*/  IMAD.MOV.U32 R8, RZ, RZ, RZ ;  /* 0x000000ffff087224 */ /* 0x000fc600078e00ff */
[----:B------:R-:W-:-:S08]  /*e990*/  IMAD.X R9, RZ, RZ, R23, P0 ;  /* 0x000000ffff097224 */ /* 0x000fd000000e0617 */
.L_x_273:
[----:B------:R-:W-:Y:S02]  /*e9a0*/  IMAD.SHL.U32 R0, R8, 0x8, RZ ;  /* 0x0000000808007824 */ /* 0x000fe400078e00ff */
[----:B------:R-:W-:Y:S01]  /*e9b0*/  HFMA2 R6, -RZ, RZ, 0, 0 ;  /* 0x00000000ff067431 */ /* 0x000fe200000001ff */
[----:B------:R-:W-:Y:S01]  /*e9c0*/  BSSY.RECONVERGENT B1, `(.L_x_158) ;  /* 0x00000ad000017945 */ /* 0x000fe20003800200 */
[----:B--2-4-:R-:W-:Y:S01]  /*e9d0*/  IMAD.MOV.U32 R12, RZ, RZ, R7 ;  /* 0x000000ffff0c7224 */ /* 0x014fe200078e0007 */
[----:B0-----:R0:W1:Y:S01]  /*e9e0*/  LDC.64 R2, c[0x3][R0+0x290] ;  /* 0x00c0a40000027b82 */ /* 0x0010620000000a00 */
[----:B------:R-:W-:-:S07]  /*e9f0*/  IMAD.MOV.U32 R13, RZ, RZ, R9 ;  /* 0x000000ffff0d7224 */ /* 0x000fce00078e0009 */
[----:B------:R0:W2:Y:S08]  /*ea00*/  LDC.64 R4, c[0x3][R0+0x350] ;  /* 0x00c0d40000047b82 */ /* 0x0000b00000000a00 */
[----:B------:R0:W3:Y:S02]  /*ea10*/  LDC.64 R40, c[0x3][R0+0x110] ;  /* 0x00c0440000287b82 */ /* 0x0000e40000000a00 */
.L_x_159:
[----:B----4-:R-:W-:Y:S01]  /*ea20*/  IMAD.MOV.U32 R10, RZ, RZ, R12 ;  /* 0x000000ffff0a7224 */ /* 0x010fe200078e000c */
        /* <DEDUP_REMOVED lines=167> */
.L_x_158:
[----:B------:R-:W-:Y:S01]  /*f4a0*/  BSSY.RECONVERGENT B1, `(.L_x_160) ;  /* 0x0000100000017945 */ /* 0x000fe20003800200 */
[----:B0-----:R-:W-:-:S07]  /*f4b0*/  IMAD.MOV.U32 R0, RZ, RZ, RZ ;  /* 0x000000ffff007224 */ /* 0x001fce00078e00ff */
.L_x_161:
[----:B----4-:R-:W-:-:S04]  /*f4c0*/  IMAD R11, R0, 0x3c, RZ ;  /* 0x0000003c000b7824 */ /* 0x010fc800078e02ff */
[----:B------:R-:W-:-:S05]  /*f4d0*/  IMAD.WIDE.U32 R12, R11, 0x8, R26 ;  /* 0x000000080b0c7825 */ /* 0x000fca00078e001a */
[----:B------:R-:W4:Y:S01]  /*f4e0*/  LD.E.64 R14, desc[UR36][R12.64] ;  /* 0x000000240c0e7980 */ /* 0x000f22000c101b00 */
[----:B------:R-:W-:-:S05]  /*f4f0*/  IADD3 R21, PT, PT, R11, R11, RZ ;  /* 0x0000000b0b157210 */ /* 0x000fca0007ffe0ff */
[----:B------:R-:W-:-:S05]  /*f500*/  IMAD.WIDE.U32 R20, R21, 0x8, R22 ;  /* 0x0000000815147825 */ /* 0x000fca00078e0016 */
[----:B----4-:R-:W-:Y:S04]  /*f510*/  ST.E.64 desc[UR36][R20.64], R14 ;  /* 0x0000000e14007985 */ /* 0x010fe8000c101b24 */
[----:B------:R0:W-:Y:S04]  /*f520*/  ST.E.64 desc[UR36][R20.64+0xe2e0], R14 ;  /* 0x00e2e00e14007985 */ /* 0x0001e8000c101b24 */
[----:B------:R-:W4:Y:S04]  /*f530*/  LD.E.64 R30, desc[UR36][R12.64+0x8] ;  /* 0x000008240c1e7980 */ /* 0x000f28000c101b00 */
[----:B----4-:R-:W-:Y:S04]  /*f540*/  ST.E.64 desc[UR36][R20.64+0x8], R30 ;  /* 0x0000081e14007985 */ /* 0x010fe8000c101b24 */
[----:B------:R4:W-:Y:S04]  /*f550*/  ST.E.64 desc[UR36][R20.64+0xe2e8], R30 ;  /* 0x00e2e81e14007985 */ /* 0x0009e8000c101b24 */
[----:B------:R-:W5:Y:S01]  /*f560*/  LD.E.64 R32, desc[UR36][R12.64+0x10] ;  /* 0x000010240c207980 */ /* 0x000f62000c101b00 */
[----:B------:R-:W-:-:S03]  /*f570*/  VIADD R6, R11, 0x4 ;  /* 0x000000040b067836 */ /* 0x000fc60000000000 */
[----:B-----5:R-:W-:Y:S04]  /*f580*/  ST.E.64 desc[UR36][R20.64+0x10], R32 ;  /* 0x0000102014007985 */ /* 0x020fe8000c101b24 */
[----:B------:R5:W-:Y:S04]  /*f590*/  ST.E.64 desc[UR36][R20.64+0xe2f0], R32 ;  /* 0x00e2f02014007985 */ /* 0x000be8000c101b24 */
[----:B------:R-:W2:Y:S01]  /*f5a0*/  LD.E.64 R34, desc[UR36][R12.64+0x18] ;  /* 0x000018240c227980 */ /* 0x000ea2000c101b00 */
[----:B------:R-:W-:-:S04]  /*f5b0*/  IMAD.WIDE.U32 R36, R6, 0x8, R26 ;  /* 0x0000000806247825 */ /* 0x000fc800078e001a */
[----:B------:R-:W-:Y:S01]  /*f5c0*/  IMAD.IADD R39, R11, 0x1, R6 ;  /* 0x000000010b277824 */ /* 0x000fe200078e0206 */
[----:B--2---:R-:W-:Y:S04]  /*f5d0*/  ST.E.64 desc[UR36][R20.64+0x18], R34 ;  /* 0x0000182214007985 */ /* 0x004fe8000c101b24 */
[----:B------:R2:W-:Y:S04]  /*f5e0*/  ST.E.64 desc[UR36][R20.64+0xe2f8], R34 ;  /* 0x00e2f82214007985 */ /* 0x0005e8000c101b24 */
[----:B0-----:R-:W3:Y:S01]  /*f5f0*/  LD.E.64 R14, desc[UR36][R36.64] ;  /* 0x00000024240e7980 */ /* 0x001ee2000c101b00 */
[----:B----4-:R-:W-:-:S05]  /*f600*/  IMAD.WIDE.U32 R30, R39, 0x8, R22 ;  /* 0x00000008271e7825 */ /* 0x010fca00078e0016 */
[----:B---3--:R-:W-:Y:S04]  /*f610*/  ST.E.64 desc[UR36][R30.64], R14 ;  /* 0x0000000e1e007985 */ /* 0x008fe8000c101b24 */
[----:B------:R0:W-:Y:S04]  /*f620*/  ST.E.64 desc[UR36][R30.64+0xe2e0], R14 ;  /* 0x00e2e00e1e007985 */ /* 0x0001e8000c101b24 */
[----:B-----5:R-:W3:Y:S04]  /*f630*/  LD.E.64 R32, desc[UR36][R36.64+0x8] ;  /* 0x0000082424207980 */ /* 0x020ee8000c101b00 */
[----:B---3--:R-:W-:Y:S04]  /*f640*/  ST.E.64 desc[UR36][R30.64+0x8], R32 ;  /* 0x000008201e007985 */ /* 0x008fe8000c101b24 */
[----:B------:R3:W-:Y:S04]  /*f650*/  ST.E.64 desc[UR36][R30.64+0xe2e8], R32 ;  /* 0x00e2e8201e007985 */ /* 0x0007e8000c101b24 */
[----:B------:R-:W4:Y:S01]  /*f660*/  LD.E.64 R12, desc[UR36][R36.64+0x10] ;  /* 0x00001024240c7980 */ /* 0x000f22000c101b00 */
[----:B------:R-:W-:-:S03]  /*f670*/  VIADD R6, R11, 0x8 ;  /* 0x000000080b067836 */ /* 0x000fc60000000000 */
[----:B----4-:R-:W-:Y:S04]  /*f680*/  ST.E.64 desc[UR36][R30.64+0x10], R12 ;  /* 0x0000100c1e007985 */ /* 0x010fe8000c101b24 */
[----:B------:R4:W-:Y:S04]  /*f690*/  ST.E.64 desc[UR36][R30.64+0xe2f0], R12 ;  /* 0x00e2f00c1e007985 */ /* 0x0009e8000c101b24 */
[----:B--2---:R-:W2:Y:S01]  /*f6a0*/  LD.E.64 R20, desc[UR36][R36.64+0x18] ;  /* 0x0000182424147980 */ /* 0x004ea2000c101b00 */
[----:B------:R-:W-:Y:S01]  /*f6b0*/  IMAD.WIDE.U32 R34, R6, 0x8, R26 ;  /* 0x0000000806227825 */ /* 0x000fe200078e001a */
[----:B------:R-:W-:-:S02]  /*f6c0*/  IADD3 R39, PT, PT, R11, R6, RZ ;  /* 0x000000060b277210 */ /* 0x000fc40007ffe0ff */
[----:B--2---:R-:W-:Y:S04]  /*f6d0*/  ST.E.64 desc[UR36][R30.64+0x18], R20 ;  /* 0x000018141e007985 */ /* 0x004fe8000c101b24 */
[----:B------:R2:W-:Y:S04]  /*f6e0*/  ST.E.64 desc[UR36][R30.64+0xe2f8], R20 ;  /* 0x00e2f8141e007985 */ /* 0x0005e8000c101b24 */
[----:B0-----:R-:W5:Y:S01]  /*f6f0*/  LD.E.64 R14, desc[UR36][R34.64] ;  /* 0x00000024220e7980 */ /* 0x001f62000c101b00 */
[----:B---3--:R-:W-:-:S05]  /*f700*/  IMAD.WIDE.U32 R32, R39, 0x8, R22 ;  /* 0x0000000827207825 */ /* 0x008fca00078e0016 */
[----:B-----5:R-:W-:Y:S04]  /*f710*/  ST.E.64 desc[UR36][R32.64], R14 ;  /* 0x0000000e20007985 */ /* 0x020fe8000c101b24 */
[----:B------:R0:W-:Y:S04]  /*f720*/  ST.E.64 desc[UR36][R32.64+0xe2e0], R14 ;  /* 0x00e2e00e20007985 */ /* 0x0001e8000c101b24 */
[----:B----4-:R-:W3:Y:S04]  /*f730*/  LD.E.64 R12, desc[UR36][R34.64+0x8] ;  /* 0x00000824220c7980 */ /* 0x010ee8000c101b00 */
[----:B---3--:R-:W-:Y:S04]  /*f740*/  ST.E.64 desc[UR36][R32.64+0x8], R12 ;  /* 0x0000080c20007985 */ /* 0x008fe8000c101b24 */
[----:B------:R3:W-:Y:S04]  /*f750*/  ST.E.64 desc[UR36][R32.64+0xe2e8], R12 ;  /* 0x00e2e80c20007985 */ /* 0x0007e8000c101b24 */
[----:B------:R-:W4:Y:S01]  /*f760*/  LD.E.64 R36, desc[UR36][R34.64+0x10] ;  /* 0x0000102422247980 */ /* 0x000f22000c101b00 */
[----:B------:R-:W-:-:S03]  /*f770*/  VIADD R6, R11, 0xc ;  /* 0x0000000c0b067836 */ /* 0x000fc60000000000 */
[----:B----4-:R-:W-:Y:S04]  /*f780*/  ST.E.64 desc[UR36][R32.64+0x10], R36 ;  /* 0x0000102420007985 */ /* 0x010fe8000c101b24 */
[----:B------:R4:W-:Y:S04]  /*f790*/  ST.E.64 desc[UR36][R32.64+0xe2f0], R36 ;  /* 0x00e2f02420007985 */ /* 0x0009e8000c101b24 */
[----:B--2---:R-:W2:Y:S01]  /*f7a0*/  LD.E.64 R20, desc[UR36][R34.64+0x18] ;  /* 0x0000182422147980 */ /* 0x004ea2000c101b00 */
[----:B------:R-:W-:-:S04]  /*f7b0*/  IMAD.WIDE.U32 R30, R6, 0x8, R26 ;  /* 0x00000008061e7825 */ /* 0x000fc800078e001a */
[----:B------:R-:W-:Y:S01]  /*f7c0*/  IMAD.IADD R39, R11, 0x1, R6 ;  /* 0x000000010b277824 */ /* 0x000fe200078e0206 */
        /* <DEDUP_REMOVED lines=156> */
[----:B------:R-:W-:Y:S04]  /*10190*/  ST.E.64 desc[UR36][R32.64+0xe2f0], R36 ;  /* 0x00e2f02420007985 */ /* 0x000fe8000c101b24 */
[----:B--2---:R-:W2:Y:S01]  /*101a0*/  LD.E.64 R12, desc[UR36][R34.64+0x18] ;  /* 0x00001824220c7980 */ /* 0x004ea2000c101b00 */
[----:B------:R-:W-:-:S04]  /*101b0*/  IMAD.WIDE.U32 R30, R6, 0x8, R26 ;  /* 0x00000008061e7825 */ /* 0x000fc800078e001a */
[----:B------:R-:W-:Y:S01]  /*101c0*/  IMAD.IADD R39, R11, 0x1, R6 ;  /* 0x000000010b277824 */ /* 0x000fe200078e0206 */
[----:B--2---:R-:W-:Y:S04]  /*101d0*/  ST.E.64 desc[UR36][R32.64+0x18], R12 ;  /* 0x0000180c20007985 */ /* 0x004fe8000c101b24 */
[----:B------:R2:W-:Y:S04]  /*101e0*/  ST.E.64 desc[UR36][R32.64+0xe2f8], R12 ;  /* 0x00e2f80c20007985 */ /* 0x0005e8000c101b24 */
[----:B0-----:R-:W4:Y:S01]  /*101f0*/  LD.E.64 R14, desc[UR36][R30.64] ;  /* 0x000000241e0e7980 */ /* 0x001f22000c101b00 */
[----:B------:R-:W-:-:S05]  /*10200*/  IMAD.WIDE.U32 R38, R39, 0x8, R22 ;  /* 0x0000000827267825 */ /* 0x000fca00078e0016 */
[----:B----4-:R-:W-:Y:S04]  /*10210*/  ST.E.64 desc[UR36][R38.64], R14 ;  /* 0x0000000e26007985 */ /* 0x010fe8000c101b24 */
[----:B------:R0:W-:Y:S04]  /*10220*/  ST.E.64 desc[UR36][R38.64+0xe2e0], R14 ;  /* 0x00e2e00e26007985 */ /* 0x0001e8000c101b24 */
[----:B---3--:R-:W3:Y:S04]  /*10230*/  LD.E.64 R20, desc[UR36][R30.64+0x8] ;  /* 0x000008241e147980 */ /* 0x008ee8000c101b00 */
        /* <DEDUP_REMOVED lines=12> */
[----:B------:R-:W-:-:S05]  /*10300*/  IMAD.WIDE.U32 R10, R11, 0x8, R22 ;  /* 0x000000080b0a7825 */ /* 0x000fca00078e0016 */
[----:B-----5:R-:W-:Y:S04]  /*10310*/  ST.E.64 desc[UR36][R10.64], R14 ;  /* 0x0000000e0a007985 */ /* 0x020fe8000c101b24 */
[----:B------:R0:W-:Y:S04]  /*10320*/  ST.E.64 desc[UR36][R10.64+0xe2e0], R14 ;  /* 0x00e2e00e0a007985 */ /* 0x0001e8000c101b24 */
[----:B---3--:R-:W3:Y:S04]  /*10330*/  LD.E.64 R20, desc[UR36][R12.64+0x8] ;  /* 0x000008240c147980 */ /* 0x008ee8000c101b00 */
[----:B---3--:R-:W-:Y:S04]  /*10340*/  ST.E.64 desc[UR36][R10.64+0x8], R20 ;  /* 0x000008140a007985 */ /* 0x008fe8000c101b24 */
[----:B------:R3:W-:Y:S04]  /*10350*/  ST.E.64 desc[UR36][R10.64+0xe2e8], R20 ;  /* 0x00e2e8140a007985 */ /* 0x0007e8000c101b24 */
[----:B------:R-:W5:Y:S01]  /*10360*/  LD.E.64 R30, desc[UR36][R12.64+0x10] ;  /* 0x000010240c1e7980 */ /* 0x000f62000c101b00 */
[----:B----4-:R-:W-:-:S03]  /*10370*/  IMAD R35, R0, 0x79, RZ ;  /* 0x0000007900237824 */ /* 0x010fc600078e02ff */
[----:B-----5:R4:W-:Y:S04]  /*10380*/  ST.E.64 desc[UR36][R10.64+0x10], R30 ;  /* 0x0000101e0a007985 */ /* 0x0209e8000c101b24 */
[----:B------:R4:W-:Y:S04]  /*10390*/  ST.E.64 desc[UR36][R10.64+0xe2f0], R30 ;  /* 0x00e2f01e0a007985 */ /* 0x0009e8000c101b24 */
[----:B--2---:R-:W2:Y:S01]  /*103a0*/  LD.E.64 R32, desc[UR36][R12.64+0x18] ;  /* 0x000018240c207980 */ /* 0x004ea2000c101b00 */
[----:B------:R-:W-:-:S03]  /*103b0*/  IMAD.WIDE.U32 R34, R35, 0x8, R22 ;  /* 0x0000000823227825 */ /* 0x000fc600078e0016 */
[----:B--2---:R4:W-:Y:S04]  /*103c0*/  ST.E.64 desc[UR36][R10.64+0x18], R32 ;  /* 0x000018200a007985 */ /* 0x0049e8000c101b24 */
[----:B------:R4:W-:Y:S04]  /*103d0*/  ST.E.64 desc[UR36][R10.64+0xe2f8], R32 ;  /* 0x00e2f8200a007985 */ /* 0x0009e8000c101b24 */
[----:B0-----:R-:W1:Y:S04]  /*103e0*/  LD.E.64 R14, desc[UR36][R34.64] ;  /* 0x00000024220e7980 */ /* 0x001e68000c101b00 */
[----:B------:R-:W2:Y:S01]  /*103f0*/  LD.E.64 R36, desc[UR36][R34.64+0xe2e0] ;  /* 0x00e2e02422247980 */ /* 0x000ea2000c101b00 */
[----:B---3--:R-:W-:Y:S01]  /*10400*/  DADD R20, -RZ, -R4 ;  /* 0x00000000ff147229 */ /* 0x008fe20000000904 */
[----:B------:R-:W-:-:S02]  /*10410*/  VIADD R0, R0, 0x1 ;  /* 0x0000000100007836 */ /* 0x000fc40000000000 */
[----:B------:R4:W-:Y:S03]  /*10420*/  ST.E.64 desc[UR36][R34.64+0x1e0], R4 ;  /* 0x0001e00422007985 */ /* 0x0009e6000c101b24 */
[----:B------:R-:W-:Y:S01]  /*10430*/  ISETP.NE.AND P0, PT, R0, 0x3c, PT ;  /* 0x0000003c0000780c */ /* 0x000fe20003f05270 */
[----:B------:R4:W-:Y:S01]  /*10440*/  ST.E.64 desc[UR36][R34.64+0xe100], R20 ;  /* 0x00e1001422007985 */ /* 0x0009e2000c101b24 */
[C---:B-1----:R-:W-:Y:S02]  /*10450*/  DADD R14, -R2.reuse, R14 ;  /* 0x00000000020e7229 */ /* 0x042fe4000000010e */
[----:B--2---:R-:W-:-:S05]  /*10460*/  DADD R36, -R2, R36 ;  /* 0x0000000002247229 */ /* 0x004fca0000000124 */
[----:B------:R4:W-:Y:S04]  /*10470*/  ST.E.64 desc[UR36][R34.64], R14 ;  /* 0x0000000e22007985 */ /* 0x0009e8000c101b24 */
[----:B------:R4:W-:Y:S01]  /*10480*/  ST.E.64 desc[UR36][R34.64+0xe2e0], R36 ;  /* 0x00e2e02422007985 */ /* 0x0009e2000c101b24 */
[----:B------:R-:W-:Y:S05]  /*10490*/  @P0 BRA `(.L_x_161) ;  /* 0xfffffff000080947 */ /* 0x000fea000383ffff */
[----:B------:R-:W-:Y:S05]  /*104a0*/  BSYNC.RECONVERGENT B1 ;  /* 0x0000000000017941 */ /* 0x000fea0003800200 */
.L_x_160:
        /* <DEDUP_REMOVED lines=414> */
[----:B------:R-:W5:Y:S04]  /*11e90*/  LD.E.64 R20, desc[UR36][R18.64+0x3a8] ;  /* 0x0003a82412147980 */ /* 0x000f68000c101b00 */
[----:B-----5:R3:W-:Y:S04]  /*11ea0*/  ST.E.64 desc[UR36][R16.64+0x3a8], R20 ;  /* 0x0003a81410007985 */ /* 0x0207e8000c101b24 */
[----:B0-----:R-:W5:Y:S04]  /*11eb0*/  LD.E.64 R2, desc[UR36][R18.64+0x3b0] ;  /* 0x0003b02412027980 */ /* 0x001f68000c101b00 */
[----:B-----5:R3:W-:Y:S04]  /*11ec0*/  ST.E.64 desc[UR36][R16.64+0x3b0], R2 ;  /* 0x0003b00210007985 */ /* 0x0207e8000c101b24 */
[----:B-1----:R-:W5:Y:S01]  /*11ed0*/  LD.E.64 R4, desc[UR36][R18.64+0x3b8] ;  /* 0x0003b82412047980 */ /* 0x002f62000c101b00 */
[----:B------:R-:W-:Y:S01]  /*11ee0*/  BSSY.RECONVERGENT B1, `(.L_x_162) ;  /* 0x00005b6000017945 */ /* 0x000fe20003800200 */
[----:B--2---:R-:W-:Y:S01]  /*11ef0*/  IMAD.MOV.U32 R11, RZ, RZ, RZ ;  /* 0x000000ffff0b7224 */ /* 0x004fe200078e00ff */
[----:B------:R-:W-:-:S02]  /*11f00*/  PRMT R10, RZ, 0x7610, R10 ;  /* 0x00007610ff0a7816 */ /* 0x000fc4000000000a */
[----:B----4-:R-:W-:Y:S02]  /*11f10*/  PRMT R12, RZ, 0x7610, R12 ;  /* 0x00007610ff0c7816 */ /* 0x010fe4000000000c */
[----:B------:R-:W-:Y:S01]  /*11f20*/  PRMT R13, RZ, 0x7610, R13 ;  /* 0x00007610ff0d7816 */ /* 0x000fe2000000000d */
[----:B-----5:R3:W-:Y:S06]  /*11f30*/  ST.E.64 desc[UR36][R16.64+0x3b8], R4 ;  /* 0x0003b80410007985 */ /* 0x0207ec000c101b24 */
.L_x_270:
[----:B---3--:R-:W-:-:S04]  /*11f40*/  IMAD R3, R11, 0x79, RZ ;  /* 0x000000790b037824 */ /* 0x008fc800078e02ff */
[----:B------:R-:W-:-:S05]  /*11f50*/  IMAD.WIDE.U32 R2, R3, 0x8, R22 ;  /* 0x0000000803027825 */ /* 0x000fca00078e0016 */
[----:B------:R-:W2:Y:S01]  /*11f60*/  LD.E.64 R42, desc[UR36][R2.64] ;  /* 0x00000024022a7980 */ /* 0x000ea2000c101b00 */
[C---:B------:R-:W-:Y:S01]  /*11f70*/  ISETP.GT.U32.AND P0, PT, R11.reuse, 0x76, PT ;  /* 0x000000760b00780c */ /* 0x040fe20003f04070 */
[----:B------:R-:W-:Y:S01]  /*11f80*/  IMAD.MOV R15, RZ, RZ, -R12 ;  /* 0x000000ffff0f7224 */ /* 0x000fe200078e0a0c */
[----:B-1----:R-:W-:Y:S01]  /*11f90*/  IADD3 R30, PT, PT, RZ, -R13, RZ ;  /* 0x8000000dff1e7210 */ /* 0x002fe20007ffe0ff */
[----:B------:R-:W-:Y:S01]  /*11fa0*/  BSSY.RECONVERGENT B2, `(.L_x_163) ;  /* 0x0000133000027945 */ /* 0x000fe20003800200 */
[C---:B------:R-:W-:Y:S01]  /*11fb0*/  IADD3 R14, PT, PT, -R11.reuse, 0x78, RZ ;  /* 0x000000780b0e7810 */ /* 0x040fe20007ffe1ff */
[----:B------:R-:W-:Y:S01]  /*11fc0*/  IMAD R20, R11, 0x78, RZ ;  /* 0x000000780b147824 */ /* 0x000fe200078e02ff */
[----:B------:R-:W-:Y:S01]  /*11fd0*/  PRMT R30, R30, 0x7710, RZ ;  /* 0x000077101e1e7816 */ /* 0x000fe200000000ff */
[----:B------:R-:W-:Y:S01]  /*11fe0*/  IMAD.MOV.U32 R5, RZ, RZ, R11 ;  /* 0x000000ffff057224 */ /* 0x000fe200078e000b */
[----:B------:R-:W-:-:S03]  /*11ff0*/  PRMT R15, R15, 0x7710, RZ ;  /* 0x000077100f0f7816 */ /* 0x000fc600000000ff */
[----:B------:R-:W-:Y:S01]  /*12000*/  VIADD R30, R30, 0x8 ;  /* 0x000000081e1e7836 */ /* 0x000fe20000000000 */
[----:B------:R-:W-:-:S04]  /*12010*/  LOP3.LUT R15, R15, 0x7, RZ, 0xc0, !PT ;  /* 0x000000070f0f7812 */ /* 0x000fc800078ec0ff */
[----:B------:R-:W-:Y:S01]  /*12020*/  LOP3.LUT R30, R30, 0xf, RZ, 0xc0, !PT ;  /* 0x0000000f1e1e7812 */ /* 0x000fe200078ec0ff */
[----:B------:R-:W-:Y:S01]  /*12030*/  VIADD R21, R15, 0xffffffff ;  /* 0xffffffff0f157836 */ /* 0x000fe20000000000 */
[----:B--2---:R-:W-:Y:S01]  /*12040*/  DADD R32, -RZ, |R42| ;  /* 0x00000000ff207229 */ /* 0x004fe2000000052a */
[----:B0-----:R-:W-:Y:S10]  /*12050*/  @P0 BRA `(.L_x_164) ;  /* 0x00000010009c0947 */ /* 0x001ff40003800000 */
[C---:B------:R-:W-:Y:S01]  /*12060*/  ISETP.GT.U32.AND P1, PT, R11.reuse, 0x67, PT ;  /* 0x000000670b00780c */ /* 0x040fe20003f24070 */
[----:B------:R-:W-:Y:S01]  /*12070*/  BSSY.RECONVERGENT B3, `(.L_x_165) ;  /* 0x000008c000037945 */ /* 0x000fe20003800200 */
[----:B------:R-:W-:Y:S02]  /*12080*/  IADD3 R0, PT, PT, -R11, 0x77, RZ ;  /* 0x000000770b007810 */ /* 0x000fe40007ffe1ff */
[----:B------:R-:W-:Y:S02]  /*12090*/  MOV R5, R11 ;  /* 0x0000000b00057202 */ /* 0x000fe40000000f00 */
[----:B------:R-:W-:Y:S01]  /*120a0*/  LOP3.LUT P0, RZ, R0, 0xf, RZ, 0xc0, !PT ;  /* 0x0000000f00ff7812 */ /* 0x000fe2000780c0ff */
[----:B------:R-:W-:-:S06]  /*120b0*/  IMAD.MOV.U32 R0, RZ, RZ, R11 ;  /* 0x000000ffff007224 */ /* 0x000fcc00078e000b */
[----:B------:R-:W-:Y:S06]  /*120c0*/  @P1 BRA `(.L_x_166) ;  /* 0x0000000800181947 */ /* 0x000fec0003800000 */
[----:B------:R-:W-:Y:S01]  /*120d0*/  IMAD.MOV.U32 R4, RZ, RZ, RZ ;  /* 0x000000ffff047224 */ /* 0x000fe200078e00ff */
[----:B------:R-:W-:Y:S01]  /*120e0*/  MOV R0, R11 ;  /* 0x0000000b00007202 */ /* 0x000fe20000000f00 */
[----:B------:R-:W-:-:S07]  /*120f0*/  IMAD.MOV.U32 R5, RZ, RZ, R11 ;  /* 0x000000ffff057224 */ /* 0x000fce00078e000b */
.L_x_167:
        /* <DEDUP_REMOVED lines=10> */
[----:B------:R-:W-:-:S06]  /*121a0*/  IMAD.WIDE.U32 R36, R37, 0x8, R22 ;  /* 0x0000000825247825 */ /* 0x000fcc00078e0016 */
[----:B------:R-:W5:Y:S01]  /*121b0*/  LD.E.64 R36, desc[UR36][R36.64] ;  /* 0x0000002424247980 */ /* 0x000f62000c101b00 */
[----:B------:R-:W-:Y:S01]  /*121c0*/  IADD3 R31, PT, PT, R6, 0x2d0, RZ ;  /* 0x000002d0061f7810 */ /* 0x000fe20007ffe0ff */
[----:B--2---:R-:W-:Y:S02]  /*121d0*/  DADD R48, -RZ, |R44| ;  /* 0x00000000ff307229 */ /* 0x004fe4000000052c */
[----:B------:R-:W-:-:S08]  /*121e0*/  DSETP.GT.AND P2, PT, |R44|, R32, PT ;  /* 0x000000202c00722a */ /* 0x000fd00003f44200 */
[----:B------:R-:W-:Y:S02]  /*121f0*/  FSEL R44, R48, R32, P2 ;  /* 0x00000020302c7208 */ /* 0x000fe40001000000 */
[----:B------:R-:W-:Y:S01]  /*12200*/  FSEL R45, R49, R33, P2 ;  /* 0x00000021312d7208 */ /* 0x000fe20001000000 */
[----:B------:R-:W-:-:S06]  /*12210*/  IMAD.WIDE.U32 R48, R31, 0x8, R22 ;  /* 0x000000081f307825 */ /* 0x000fcc00078e0016 */
[----:B------:R-:W2:Y:S01]  /*12220*/  LD.E.64 R48, desc[UR36][R48.64] ;  /* 0x0000002430307980 */ /* 0x000ea2000c101b00 */
[----:B------:R-:W-:Y:S01]  /*12230*/  VIADD R33, R6, 0x348 ;  /* 0x0000034806217836 */ /* 0x000fe20000000000 */
[----:B---3--:R-:W-:Y:S02]  /*12240*/  DADD R34, -RZ, |R46| ;  /* 0x00000000ff227229 */ /* 0x008fe4000000052e */
[----:B------:R-:W-:Y:S01]  /*12250*/  DSETP.GT.AND P3, PT, |R46|, R44, PT ;  /* 0x0000002c2e00722a */ /* 0x000fe20003f64200 */
[----:B------:R-:W-:-:S05]  /*12260*/  IMAD.WIDE.U32 R32, R33, 0x8, R22 ;  /* 0x0000000821207825 */ /* 0x000fca00078e0016 */
[----:B------:R0:W3:Y:S02]  /*12270*/  LD.E.64 R46, desc[UR36][R32.64] ;  /* 0x00000024202e7980 */ /* 0x0000e4000c101b00 */
[----:B------:R-:W-:Y:S01]  /*12280*/  FSEL R53, R35, R45, P3 ;  /* 0x0000002d23357208 */ /* 0x000fe20001800000 */
[----:B------:R-:W-:Y:S01]  /*12290*/  VIADD R45, R6, 0x3c0 ;  /* 0x000003c0062d7836 */ /* 0x000fe20000000000 */
[----:B------:R-:W-:-:S03]  /*122a0*/  FSEL R52, R34, R44, P3 ;  /* 0x0000002c22347208 */ /* 0x000fc60001800000 */
[----:B------:R-:W-:-:S06]  /*122b0*/  IMAD.WIDE.U32 R44, R45, 0x8, R22 ;  /* 0x000000082d2c7825 */ /* 0x000fcc00078e0016 */
[----:B------:R-:W3:Y:S01]  /*122c0*/  LD.E.64 R44, desc[UR36][R44.64] ;  /* 0x000000242c2c7980 */ /* 0x000ee2000c101b00 */
[----:B------:R-:W-:Y:S01]  /*122d0*/  VIADD R35, R6, 0x438 ;  /* 0x0000043806237836 */ /* 0x000fe20000000000 */
[----:B----4-:R-:W-:-:S03]  /*122e0*/  DSETP.GT.AND P4, PT, |R50|, R52, PT ;  /* 0x000000343200722a */ /* 0x010fc60003f84200 */
[----:B------:R-:W-:-:S06]  /*122f0*/  IMAD.WIDE.U32 R34, R35, 0x8, R22 ;  /* 0x0000000823227825 */ /* 0x000fcc00078e0016 */
[----:B------:R-:W4:Y:S01]  /*12300*/  LD.E.64 R34, desc[UR36][R34.64] ;  /* 0x0000002422227980 */ /* 0x000f22000c101b00 */
[----:B------:R-:W-:Y:S01]  /*12310*/  DADD R50, -RZ, |R50| ;  /* 0x00000000ff327229 */ /* 0x000fe20000000532 */
[----:B0-----:R-:W-:-:S05]  /*12320*/  IADD3 R33, PT, PT, R6, 0x4b0, RZ ;  /* 0x000004b006217810 */ /* 0x001fca0007ffe0ff */
[----:B------:R-:W-:-:S04]  /*12330*/  IMAD.WIDE.U32 R32, R33, 0x8, R22 ;  /* 0x0000000821207825 */ /* 0x000fc800078e0016 */
[----:B------:R-:W-:Y:S02]  /*12340*/  FSEL R50, R50, R52, P4 ;  /* 0x0000003432327208 */ /* 0x000fe40002000000 */
[----:B------:R-:W-:Y:S01]  /*12350*/  FSEL R51, R51, R53, P4 ;  /* 0x0000003533337208 */ /* 0x000fe20002000000 */
[----:B------:R-:W4:Y:S05]  /*12360*/  LD.E.64 R32, desc[UR36][R32.64] ;  /* 0x0000002420207980 */ /* 0x000f2a000c101b00 */
[----:B-----5:R-:W-:Y:S02]  /*12370*/  DSETP.GT.AND P5, PT, |R38|, R50, PT ;  /* 0x000000322600722a */ /* 0x020fe40003fa4200 */
[----:B------:R-:W-:-:S10]  /*12380*/  DADD R38, -RZ, |R38| ;  /* 0x00000000ff267229 */ /* 0x000fd40000000526 */
[----:B------:R-:W-:Y:S02]  /*12390*/  FSEL R38, R38, R50, P5 ;  /* 0x0000003226267208 */ /* 0x000fe40002800000 */
[----:B------:R-:W-:-:S06]  /*123a0*/  FSEL R39, R39, R51, P5 ;  /* 0x0000003327277208 */ /* 0x000fcc0002800000 */
[----:B------:R-:W-:Y:S02]  /*123b0*/  DSETP.GT.AND P6, PT, |R36|, R38, PT ;  /* 0x000000262400722a */ /* 0x000fe40003fc4200 */
[----:B------:R-:W-:-:S10]  /*123c0*/  DADD R36, -RZ, |R36| ;  /* 0x00000000ff247229 */ /* 0x000fd40000000524 */
[----:B------:R-:W-:Y:S02]  /*123d0*/  FSEL R36, R36, R38, P6 ;  /* 0x0000002624247208 */ /* 0x000fe40003000000 */
[----:B------:R-:W-:Y:S01]  /*123e0*/  FSEL R37, R37, R39, P6 ;  /* 0x0000002725257208 */ /* 0x000fe20003000000 */
[C---:B------:R-:W-:Y:S01]  /*123f0*/  @P2 VIADD R5, R0.reuse, 0x1 ;  /* 0x0000000100052836 */ /* 0x040fe20000000000 */
[----:B------:R-:W-:Y:S01]  /*12400*/  @P3 IADD3 R5, PT, PT, R0, 0x2, RZ ;  /* 0x0000000200053810 */ /* 0x000fe20007ffe0ff */
[----:B------:R-:W-:Y:S02]  /*12410*/  VIADD R31, R6, 0x618 ;  /* 0x00000618061f7836 */ /* 0x000fe40000000000 */
[----:B------:R-:W-:Y:S01]  /*12420*/  @P4 VIADD R5, R0, 0x3 ;  /* 0x0000000300054836 */ /* 0x000fe20000000000 */
[----:B--2---:R-:W-:Y:S02]  /*12430*/  DSETP.GT.AND P1, PT, |R48|, R36, PT ;  /* 0x000000243000722a */ /* 0x004fe40003f24200 */
[----:B------:R-:W-:-:S10]  /*12440*/  DADD R48, -RZ, |R48| ;  /* 0x00000000ff307229 */ /* 0x000fd40000000530 */
[----:B------:R-:W-:Y:S02]  /*12450*/  FSEL R38, R48, R36, P1 ;  /* 0x0000002430267208 */ /* 0x000fe40000800000 */
[----:B------:R-:W-:Y:S01]  /*12460*/  FSEL R39, R49, R37, P1 ;  /* 0x0000002531277208 */ /* 0x000fe20000800000 */
[----:B------:R-:W-:-:S04]  /*12470*/  VIADD R37, R6, 0x528 ;  /* 0x0000052806257836 */ /* 0x000fc80000000000 */
[----:B------:R-:W-:Y:S01]  /*12480*/  IMAD.WIDE.U32 R36, R37, 0x8, R22 ;  /* 0x0000000825247825 */ /* 0x000fe200078e0016 */
[----:B---3--:R-:W-:Y:S02]  /*12490*/  DSETP.GT.AND P2, PT, |R46|, R38, PT ;  /* 0x000000262e00722a */ /* 0x008fe40003f44200 */
[----:B------:R-:W-:-:S03]  /*124a0*/  DADD R46, -RZ, |R46| ;  /* 0x00000000ff2e7229 */ /* 0x000fc6000000052e */
[----:B------:R-:W2:Y:S07]  /*124b0*/  LD.E.64 R36, desc[UR36][R36.64] ;  /* 0x0000002424247980 */ /* 0x000eae000c101b00 */
[----:B------:R-:W-:Y:S02]  /*124c0*/  FSEL R46, R46, R38, P2 ;  /* 0x000000262e2e7208 */ /* 0x000fe40001000000 */
[----:B------:R-:W-:Y:S01]  /*124d0*/  FSEL R47, R47, R39, P2 ;  /* 0x000000272f2f7208 */ /* 0x000fe20001000000 */
[----:B------:R-:W-:-:S04]  /*124e0*/  VIADD R39, R6, 0x5a0 ;  /* 0x000005a006277836 */ /* 0x000fc80000000000 */
[----:B------:R-:W-:Y:S01]  /*124f0*/  IMAD.WIDE.U32 R38, R39, 0x8, R22 ;  /* 0x0000000827267825 */ /* 0x000fe200078e0016 */
[----:B------:R-:W-:Y:S02]  /*12500*/  DSETP.GT.AND P3, PT, |R44|, R46, PT ;  /* 0x0000002e2c00722a */ /* 0x000fe40003f64200 */
[----:B------:R-:W-:-:S03]  /*12510*/  DADD R44, -RZ, |R44| ;  /* 0x00000000ff2c7229 */ /* 0x000fc6000000052c */
[----:B------:R-:W3:Y:S07]  /*12520*/  LD.E.64 R38, desc[UR36][R38.64] ;  /* 0x0000002426267980 */ /* 0x000eee000c101b00 */
[----:B------:R-:W-:Y:S02]  /*12530*/  FSEL R46, R44, R46, P3 ;  /* 0x0000002e2c2e7208 */ /* 0x000fe40001800000 */
[----:B------:R-:W-:Y:S01]  /*12540*/  FSEL R47, R45, R47, P3 ;  /* 0x0000002f2d2f7208 */ /* 0x000fe20001800000 */
[----:B------:R-:W-:Y:S01]  /*12550*/  IMAD.WIDE.U32 R44, R31, 0x8, R22 ;  /* 0x000000081f2c7825 */ /* 0x000fe200078e0016 */
[----:B----4-:R-:W-:-:S04]  /*12560*/  DADD R48, -RZ, |R34| ;  /* 0x00000000ff307229 */ /* 0x010fc80000000522 */
[----:B------:R-:W-:Y:S01]  /*12570*/  DSETP.GT.AND P4, PT, |R34|, R46, PT ;  /* 0x0000002e2200722a */ /* 0x000fe20003f84200 */
[----:B------:R-:W4:Y:S01]  /*12580*/  LD.E.64 R44, desc[UR36][R44.64] ;  /* 0x000000242c2c7980 */ /* 0x000f22000c101b00 */
[----:B------:R-:W-:-:S04]  /*12590*/  VIADD R35, R6, 0x690 ;  /* 0x0000069006237836 */ /* 0x000fc80000000000 */
[----:B------:R-:W-:Y:S01]  /*125a0*/  IMAD.WIDE.U32 R34, R35, 0x8, R22 ;  /* 0x0000000823227825 */ /* 0x000fe200078e0016 */
[----:B------:R-:W-:Y:S02]  /*125b0*/  FSEL R51, R49, R47, P4 ;  /* 0x0000002f31337208 */ /* 0x000fe40002000000 */
[----:B------:R-:W-:-:S03]  /*125c0*/  IADD3 R47, PT, PT, R6, 0x708, RZ ;  /* 0x00000708062f7810 */ /* 0x000fc60007ffe0ff */
[----:B------:R-:W5:Y:S01]  /*125d0*/  LD.E.64 R34, desc[UR36][R34.64] ;  /* 0x0000002422227980 */ /* 0x000f62000c101b00 */
[----:B------:R-:W-:Y:S01]  /*125e0*/  FSEL R50, R48, R46, P4 ;  /* 0x0000002e30327208 */ /* 0x000fe20002000000 */
[----:B------:R-:W-:-:S04]  /*125f0*/  IMAD.WIDE.U32 R46, R47, 0x8, R22 ;  /* 0x000000082f2e7825 */ /* 0x000fc800078e0016 */
[----:B------:R-:W-:Y:S02]  /*12600*/  VIADD R49, R6, 0x780 ;  /* 0x0000078006317836 */ /* 0x000fe40000000000 */
[----:B------:R-:W5:Y:S02]  /*12610*/  LD.E.64 R46, desc[UR36][R46.64] ;  /* 0x000000242e2e7980 */ /* 0x000f64000c101b00 */
[----:B------:R-:W-:-:S06]  /*12620*/  IMAD.WIDE.U32 R48, R49, 0x8, R22 ;  /* 0x0000000831307825 */ /* 0x000fcc00078e0016 */
[----:B------:R-:W5:Y:S01]  /*12630*/  LD.E.64 R48, desc[UR36][R48.64] ;  /* 0x0000002430307980 */ /* 0x000f62000c101b00 */
[C---:B------:R-:W-:Y:S01]  /*12640*/  @P5 VIADD R5, R0.reuse, 0x4 ;  /* 0x0000000400055836 */ /* 0x040fe20000000000 */
[----:B------:R-:W-:Y:S02]  /*12650*/  DSETP.GT.AND P5, PT, |R32|, R50, PT ;  /* 0x000000322000722a */ /* 0x000fe40003fa4200 */
[----:B------:R-:W-:Y:S01]  /*12660*/  DADD R32, -RZ, |R32| ;  /* 0x00000000ff207229 */ /* 0x000fe20000000520 */
[----:B------:R-:W-:-:S09]  /*12670*/  @P6 VIADD R5, R0, 0x5 ;  /* 0x0000000500056836 */ /* 0x000fd20000000000 */
[----:B------:R-:W-:Y:S02]  /*12680*/  FSEL R32, R32, R50, P5 ;  /* 0x0000003220207208 */ /* 0x000fe40002800000 */
[----:B------:R-:W-:Y:S02]  /*12690*/  FSEL R33, R33, R51, P5 ;  /* 0x0000003321217208 */ /* 0x000fe40002800000 */
[C---:B------:R-:W-:Y:S01]  /*126a0*/  @P1 IADD3 R5, PT, PT, R0.reuse, 0x6, RZ ;  /* 0x0000000600051810 */ /* 0x040fe20007ffe0ff */
[C---:B------:R-:W-:Y:S02]  /*126b0*/  @P2 VIADD R5, R0.reuse, 0x7 ;  /* 0x0000000700052836 */ /* 0x040fe40000000000 */
[C---:B------:R-:W-:Y:S01]  /*126c0*/  @P3 VIADD R5, R0.reuse, 0x8 ;  /* 0x0000000800053836 */ /* 0x040fe20000000000 */
[----:B------:R-:W-:Y:S01]  /*126d0*/  IADD3 R6, PT, PT, -R11, 0x77, RZ ;  /* 0x000000770b067810 */ /* 0x000fe20007ffe1ff */
[C---:B------:R-:W-:Y:S01]  /*126e0*/  @P4 VIADD R5, R0.reuse, 0x9 ;  /* 0x0000000900054836 */ /* 0x040fe20000000000 */
[----:B------:R-:W-:-:S02]  /*126f0*/  @P5 IADD3 R5, PT, PT, R0, 0xa, RZ ;  /* 0x0000000a00055810 */ /* 0x000fc40007ffe0ff */
[----:B------:R-:W-:Y:S02]  /*12700*/  IADD3 R4, PT, PT, R4, 0x10, RZ ;  /* 0x0000001004047810 */ /* 0x000fe40007ffe0ff */
[----:B------:R-:W-:Y:S01]  /*12710*/  LOP3.LUT R31, R6, 0xfffffff0, RZ, 0xc0, !PT ;  /* 0xfffffff0061f7812 */ /* 0x000fe200078ec0ff */
        /* <DEDUP_REMOVED lines=13> */
[----:B------:R-:W-:Y:S02]  /*127f0*/  DSETP.GT.AND P3, PT, |R34|, R32, PT ;  /* 0x000000202200722a */ /* 0x000fe40003f64200 */
[----:B------:R-:W-:-:S04]  /*12800*/  DADD R34, -RZ, |R46| ;  /* 0x00000000ff227229 */ /* 0x000fc8000000052e */
[----:B------:R-:W-:Y:S02]  /*12810*/  FSEL R32, R36, R32, P3 ;  /* 0x0000002024207208 */ /* 0x000fe40001800000 */
[----:B------:R-:W-:Y:S01]  /*12820*/  FSEL R33, R37, R33, P3 ;  /* 0x0000002125217208 */ /* 0x000fe20001800000 */
[C---:B------:R-:W-:Y:S02]  /*12830*/  @P6 VIADD R5, R0.reuse, 0xb ;  /* 0x0000000b00056836 */ /* 0x040fe40000000000 */
[----:B------:R-:W-:-:S03]  /*12840*/  @P1 VIADD R5, R0, 0xc ;  /* 0x0000000c00051836 */ /* 0x000fc60000000000 */
[----:B------:R-:W-:Y:S01]  /*12850*/  DSETP.GT.AND P4, PT, |R46|, R32, PT ;  /* 0x000000202e00722a */ /* 0x000fe20003f84200 */
[----:B------:R-:W-:Y:S01]  /*12860*/  @P2 VIADD R5, R0, 0xd ;  /* 0x0000000d00052836 */ /* 0x000fe20000000000 */
[----:B------:R-:W-:-:S04]  /*12870*/  ISETP.NE.AND P2, PT, R4, R31, PT ;  /* 0x0000001f0400720c */ /* 0x000fc80003f45270 */
[----:B------:R-:W-:Y:S02]  /*12880*/  FSEL R32, R34, R32, P4 ;  /* 0x0000002022207208 */ /* 0x000fe40002000000 */
[----:B------:R-:W-:Y:S01]  /*12890*/  FSEL R33, R35, R33, P4 ;  /* 0x0000002123217208 */ /* 0x000fe20002000000 */
[----:B------:R-:W-:Y:S01]  /*128a0*/  DADD R34, -RZ, |R48| ;  /* 0x00000000ff227229 */ /* 0x000fe20000000530 */
[----:B------:R-:W-:-:S04]  /*128b0*/  @P3 VIADD R5, R0, 0xe ;  /* 0x0000000e00053836 */ /* 0x000fc80000000000 */
[----:B------:R-:W-:Y:S01]  /*128c0*/  DSETP.GT.AND P1, PT, |R48|, R32, PT ;  /* 0x000000203000722a */ /* 0x000fe20003f24200 */
[C---:B------:R-:W-:Y:S02]  /*128d0*/  @P4 VIADD R5, R0.reuse, 0xf ;  /* 0x0000000f00054836 */ /* 0x040fe40000000000 */
[----:B------:R-:W-:-:S03]  /*128e0*/  VIADD R0, R0, 0x10 ;  /* 0x0000001000007836 */ /* 0x000fc60000000000 */
[----:B------:R-:W-:Y:S02]  /*128f0*/  FSEL R32, R34, R32, P1 ;  /* 0x0000002022207208 */ /* 0x000fe40000800000 */
[----:B------:R-:W-:Y:S02]  /*12900*/  FSEL R33, R35, R33, P1 ;  /* 0x0000002123217208 */ /* 0x000fe40000800000 */
[----:B------:R-:W-:Y:S01]  /*12910*/  SEL R5, R0, R5, P1 ;  /* 0x0000000500057207 */ /* 0x000fe20000800000 */
[----:B------:R-:W-:Y:S06]  /*12920*/  @P2 BRA `(.L_x_167) ;  /* 0xfffffff400f42947 */ /* 0x000fec000383ffff */
.L_x_166:
[----:B------:R-:W-:Y:S05]  /*12930*/  BSYNC.RECONVERGENT B3 ;  /* 0x0000000000037941 */ /* 0x000fea0003800200 */
.L_x_165:
        /* <DEDUP_REMOVED lines=10> */
[----:B------:R-:W-:-:S05]  /*129e0*/  IMAD.WIDE.U32 R34, R35, 0x8, R22 ;  /* 0x0000000823227825 */ /* 0x000fca00078e0016 */
[----:B------:R0:W2:Y:S01]  /*129f0*/  LD.E.64 R46, desc[UR36][R34.64] ;  /* 0x00000024222e7980 */ /* 0x0000a2000c101b00 */
        /* <DEDUP_REMOVED lines=10> */
[----:B0-----:R-:W-:-:S06]  /*12aa0*/  IMAD.WIDE.U32 R34, R31, 0x8, R22 ;  /* 0x000000081f227825 */ /* 0x001fcc00078e0016 */
[----:B------:R-:W5:Y:S01]  /*12ab0*/  LD.E.64 R34, desc[UR36][R34.64] ;  /* 0x0000002422227980 */ /* 0x000f62000c101b00 */
[----:B--2---:R-:W-:Y:S02]  /*12ac0*/  DSETP.GT.AND P5, PT, |R46|, R32, PT ;  /* 0x000000202e00722a */ /* 0x004fe40003fa4200 */
[----:B------:R-:W-:Y:S01]  /*12ad0*/  DADD R48, -RZ, |R46| ;  /* 0x00000000ff307229 */ /* 0x000fe2000000052e */
[----:B------:R-:W-:-:S04]  /*12ae0*/  VIADD R47, R4, 0x2d0 ;  /* 0x000002d0042f7836 */ /* 0x000fc80000000000 */
[----:B------:R-:W-:-:S05]  /*12af0*/  IMAD.WIDE.U32 R46, R47, 0x8, R22 ;  /* 0x000000082f2e7825 */ /* 0x000fca00078e0016 */
[----:B------:R-:W-:Y:S01]  /*12b00*/  FSEL R51, R49, R33, P5 ;  /* 0x0000002131337208 */ /* 0x000fe20002800000 */
[----:B------:R-:W2:Y:S01]  /*12b10*/  LD.E.64 R46, desc[UR36][R46.64] ;  /* 0x000000242e2e7980 */ /* 0x000ea2000c101b00 */
[----:B------:R-:W-:Y:S01]  /*12b20*/  VIADD R33, R4, 0x348 ;  /* 0x0000034804217836 */ /* 0x000fe20000000000 */
[----:B------:R-:W-:-:S03]  /*12b30*/  FSEL R50, R48, R32, P5 ;  /* 0x0000002030327208 */ /* 0x000fc60002800000 */
[----:B------:R-:W-:Y:S01]  /*12b40*/  IMAD.WIDE.U32 R32, R33, 0x8, R22 ;  /* 0x0000000821207825 */ /* 0x000fe200078e0016 */
[----:B------:R-:W-:-:S05]  /*12b50*/  IADD3 R49, PT, PT, R4, 0x3c0, RZ ;  /* 0x000003c004317810 */ /* 0x000fca0007ffe0ff */
[----:B------:R-:W2:Y:S01]  /*12b60*/  LD.E.64 R32, desc[UR36][R32.64] ;  /* 0x0000002420207980 */ /* 0x000ea2000c101b00 */
[----:B------:R-:W-:-:S06]  /*12b70*/  IMAD.WIDE.U32 R48, R49, 0x8, R22 ;  /* 0x0000000831307825 */ /* 0x000fcc00078e0016 */
[----:B------:R-:W2:Y:S01]  /*12b80*/  LD.E.64 R48, desc[UR36][R48.64] ;  /* 0x0000002430307980 */ /* 0x000ea2000c101b00 */
        /* <DEDUP_REMOVED lines=16> */
[C---:B------:R-:W-:Y:S02]  /*12c90*/  @P5 VIADD R5, R0.reuse, 0x1 ;  /* 0x0000000100055836 */ /* 0x040fe40000000000 */
[C---:B------:R-:W-:Y:S02]  /*12ca0*/  @P6 VIADD R5, R0.reuse, 0x2 ;  /* 0x0000000200056836 */ /* 0x040fe40000000000 */
[C---:B------:R-:W-:Y:S01]  /*12cb0*/  @P4 VIADD R5, R0.reuse, 0x3 ;  /* 0x0000000300054836 */ /* 0x040fe20000000000 */
[C---:B------:R-:W-:Y:S01]  /*12cc0*/  @P3 IADD3 R5, PT, PT, R0.reuse, 0x4, RZ ;  /* 0x0000000400053810 */ /* 0x040fe20007ffe0ff */
[----:B------:R-:W-:Y:S01]  /*12cd0*/  @P2 VIADD R5, R0, 0x5 ;  /* 0x0000000500052836 */ /* 0x000fe20000000000 */
[----:B--2---:R-:W-:-:S02]  /*12ce0*/  DADD R36, -RZ, |R46| ;  /* 0x00000000ff247229 */ /* 0x004fc4000000052e */
[----:B------:R-:W-:-:S08]  /*12cf0*/  DSETP.GT.AND P1, PT, |R46|, R34, PT ;  /* 0x000000222e00722a */ /* 0x000fd00003f24200 */
        /* <DEDUP_REMOVED lines=14> */
.L_x_169:
[----:B------:R-:W-:Y:S05]  /*12de0*/  BSYNC.RECONVERGENT B3 ;  /* 0x0000000000037941 */ /* 0x000fea0003800200 */
.L_x_168:
        /* <DEDUP_REMOVED lines=24> */
[----:B------:R-:W-:Y:S02]  /*12f70*/  DSETP.GT.AND P0, PT, |R34|, R32, PT ;  /* 0x000000202200722a */ /* 0x000fe40003f04200 */
[----:B---3--:R-:W-:-:S06]  /*12f80*/  DADD R34, -RZ, |R38| ;  /* 0x00000000ff227229 */ /* 0x008fcc0000000526 */
[----:B------:R-:W-:Y:S02]  /*12f90*/  FSEL R32, R36, R32, P0 ;  /* 0x0000002024207208 */ /* 0x000fe40000000000 */
[----:B------:R-:W-:-:S04]  /*12fa0*/  FSEL R33, R37, R33, P0 ;  /* 0x0000002125217208 */ /* 0x000fc80000000000 */
        /* <DEDUP_REMOVED lines=16> */
.L_x_171:
[----:B------:R-:W-:Y:S05]  /*130b0*/  BSYNC.RECONVERGENT B3 ;  /* 0x0000000000037941 */ /* 0x000fea0003800200 */
.L_x_170:
        /* <DEDUP_REMOVED lines=28> */
[----:B------:R-:W-:-:S05]  /*13280*/  @P2 FSEL R35, R35, R33, P1 ;  /* 0x0000002123232208 */ /* 0x000fca0000800000 */
[----:B------:R-:W-:-:S06]  /*13290*/  @P2 IMAD.MOV.U32 R33, RZ, RZ, R35 ;  /* 0x000000ffff212224 */ /* 0x000fcc00078e0023 */
[----:B------:R-:W-:Y:S01]  /*132a0*/  @P3 VIADD R5, R0, 0x3 ;  /* 0x0000000300053836 */ /* 0x000fe20000000000 */
[----:B------:R-:W-:-:S04]  /*132b0*/  @P2 FSEL R0, R34, R32, P1 ;  /* 0x0000002022002208 */ /* 0x000fc80000800000 */
[----:B------:R-:W-:-:S07]  /*132c0*/  @P2 MOV R32, R0 ;  /* 0x0000000000202202 */ /* 0x000fce0000000f00 */
.L_x_164:
[----:B------:R-:W-:Y:S05]  /*132d0*/  BSYNC.RECONVERGENT B2 ;  /* 0x0000000000027941 */ /* 0x000fea0003800200 */
.L_x_163:
        /* <DEDUP_REMOVED lines=8> */
[----:B------:R-:W-:Y:S01]  /*13360*/  VIADD R0, R11, 0xffffff97 ;  /* 0xffffff970b007836 */ /* 0x000fe20000000000 */
[----:B------:R-:W-:Y:S01]  /*13370*/  BSSY.RECONVERGENT B3, `(.L_x_175) ;  /* 0x0000050000037945 */ /* 0x000fe20003800200 */
[----:B------:R-:W-:Y:S01]  /*13380*/  LOP3.LUT P1, RZ, R14, 0xf, RZ, 0xc0, !PT ;  /* 0x0000000f0eff7812 */ /* 0x000fe2000782c0ff */
[----:B------:R-:W-:Y:S02]  /*13390*/  IMAD.MOV.U32 R31, RZ, RZ, R11 ;  /* 0x000000ffff1f7224 */ /* 0x000fe400078e000b */
[----:B------:R-:W-:-:S13]  /*133a0*/  ISETP.GE.U32.AND P0, PT, R0, 0xf, PT ;  /* 0x0000000f0000780c */ /* 0x000fda0003f06070 */
[----:B------:R-:W-:Y:S05]  /*133b0*/  @!P0 BRA `(.L_x_176) ;  /* 0x00000004002c8947 */ /* 0x000fea0003800000 */
[----:B------:R-:W-:Y:S01]  /*133c0*/  MOV R0, RZ ;  /* 0x000000ff00007202 */ /* 0x000fe20000000f00 */
[----:B------:R-:W-:-:S07]  /*133d0*/  IMAD.MOV.U32 R31, RZ, RZ, R11 ;  /* 0x000000ffff1f7224 */ /* 0x000fce00078e000b */
.L_x_177:
[--C-:B----4-:R-:W-:Y:S02]  /*133e0*/  IMAD R35, R5, 0x78, R31.reuse ;  /* 0x0000007805237824 */ /* 0x110fe400078e021f */
        /* <DEDUP_REMOVED lines=53> */
[----:B-----5:R-:W-:Y:S04]  /*13740*/  ST.E.64 desc[UR36][R32.64+0x60], R54 ;  /* 0x0000603620007985 */ /* 0x020fe8000c101b24 */
[----:B----4-:R1:W-:Y:S04]  /*13750*/  ST.E.64 desc[UR36][R34.64+0x60], R36 ;  /* 0x0000602422007985 */ /* 0x0103e8000c101b24 */
[----:B------:R-:W4:Y:S04]  /*13760*/  LD.E.64 R46, desc[UR36][R34.64+0x68] ;  /* 0x00006824222e7980 */ /* 0x000f28000c101b00 */
[----:B------:R-:W5:Y:S04]  /*13770*/  LD.E.64 R42, desc[UR36][R32.64+0x68] ;  /* 0x00006824202a7980 */ /* 0x000f68000c101b00 */
[----:B----4-:R4:W-:Y:S04]  /*13780*/  ST.E.64 desc[UR36][R32.64+0x68], R46 ;  /* 0x0000682e20007985 */ /* 0x0109e8000c101b24 */
[----:B-----5:R4:W-:Y:S04]  /*13790*/  ST.E.64 desc[UR36][R34.64+0x68], R42 ;  /* 0x0000682a22007985 */ /* 0x0209e8000c101b24 */
[----:B------:R-:W5:Y:S04]  /*137a0*/  LD.E.64 R50, desc[UR36][R34.64+0x70] ;  /* 0x0000702422327980 */ /* 0x000f68000c101b00 */
[----:B--2---:R-:W2:Y:S04]  /*137b0*/  LD.E.64 R48, desc[UR36][R32.64+0x70] ;  /* 0x0000702420307980 */ /* 0x004ea8000c101b00 */
[----:B-----5:R4:W-:Y:S04]  /*137c0*/  ST.E.64 desc[UR36][R32.64+0x70], R50 ;  /* 0x0000703220007985 */ /* 0x0209e8000c101b24 */
[----:B--2---:R4:W-:Y:S04]  /*137d0*/  ST.E.64 desc[UR36][R34.64+0x70], R48 ;  /* 0x0000703022007985 */ /* 0x0049e8000c101b24 */
[----:B0-----:R-:W2:Y:S04]  /*137e0*/  LD.E.64 R52, desc[UR36][R34.64+0x78] ;  /* 0x0000782422347980 */ /* 0x001ea8000c101b00 */
[----:B---3--:R-:W3:Y:S01]  /*137f0*/  LD.E.64 R38, desc[UR36][R32.64+0x78] ;  /* 0x0000782420267980 */ /* 0x008ee2000c101b00 */
[----:B------:R-:W-:Y:S01]  /*13800*/  VIADD R0, R0, 0x10 ;  /* 0x0000001000007836 */ /* 0x000fe20000000000 */
[----:B-1----:R-:W-:-:S02]  /*13810*/  LOP3.LUT R37, R14, 0xfffffff0, RZ, 0xc0, !PT ;  /* 0xfffffff00e257812 */ /* 0x002fc400078ec0ff */
[----:B------:R-:W-:Y:S02]  /*13820*/  IADD3 R31, PT, PT, R31, 0x10, RZ ;  /* 0x000000101f1f7810 */ /* 0x000fe40007ffe0ff */
[----:B------:R-:W-:Y:S01]  /*13830*/  ISETP.NE.AND P0, PT, R0, R37, PT ;  /* 0x000000250000720c */ /* 0x000fe20003f05270 */
[----:B--2---:R4:W-:Y:S04]  /*13840*/  ST.E.64 desc[UR36][R32.64+0x78], R52 ;  /* 0x0000783420007985 */ /* 0x0049e8000c101b24 */
[----:B---3--:R4:W-:Y:S08]  /*13850*/  ST.E.64 desc[UR36][R34.64+0x78], R38 ;  /* 0x0000782622007985 */ /* 0x0089f0000c101b24 */
[----:B------:R-:W-:Y:S05]  /*13860*/  @P0 BRA `(.L_x_177) ;  /* 0xfffffff800dc0947 */ /* 0x000fea000383ffff */
.L_x_176:
[----:B------:R-:W-:Y:S05]  /*13870*/  BSYNC.RECONVERGENT B3 ;  /* 0x0000000000037941 */ /* 0x000fea0003800200 */
.L_x_175:
        /* <DEDUP_REMOVED lines=8> */
[----:B----4-:R-:W-:Y:S02]  /*13900*/  IMAD.IADD R33, R20, 0x1, R31 ;  /* 0x0000000114217824 */ /* 0x010fe400078e021f */
        /* <DEDUP_REMOVED lines=26> */
[----:B------:R-:W3:Y:S04]  /*13ab0*/  LD.E.64 R48, desc[UR36][R36.64+0x28] ;  /* 0x0000282424307980 */ /* 0x000ee8000c101b00 */
[----:B------:R-:W4:Y:S04]  /*13ac0*/  LD.E.64 R46, desc[UR36][R42.64+0x28] ;  /* 0x000028242a2e7980 */ /* 0x000f28000c101b00 */
[----:B---3--:R1:W-:Y:S04]  /*13ad0*/  ST.E.64 desc[UR36][R42.64+0x28], R48 ;  /* 0x000028302a007985 */ /* 0x0083e8000c101b24 */
[----:B----4-:R1:W-:Y:S04]  /*13ae0*/  ST.E.64 desc[UR36][R36.64+0x28], R46 ;  /* 0x0000282e24007985 */ /* 0x0103e8000c101b24 */
[----:B------:R-:W3:Y:S04]  /*13af0*/  LD.E.64 R52, desc[UR36][R36.64+0x30] ;  /* 0x0000302424347980 */ /* 0x000ee8000c101b00 */
[----:B-----5:R-:W4:Y:S04]  /*13b00*/  LD.E.64 R50, desc[UR36][R42.64+0x30] ;  /* 0x000030242a327980 */ /* 0x020f28000c101b00 */
[----:B---3--:R1:W-:Y:S04]  /*13b10*/  ST.E.64 desc[UR36][R42.64+0x30], R52 ;  /* 0x000030342a007985 */ /* 0x0083e8000c101b24 */
[----:B----4-:R1:W-:Y:S04]  /*13b20*/  ST.E.64 desc[UR36][R36.64+0x30], R50 ;  /* 0x0000303224007985 */ /* 0x0103e8000c101b24 */
[----:B0-----:R-:W3:Y:S04]  /*13b30*/  LD.E.64 R54, desc[UR36][R36.64+0x38] ;  /* 0x0000382424367980 */ /* 0x001ee8000c101b00 */
[----:B--2---:R-:W2:Y:S01]  /*13b40*/  LD.E.64 R32, desc[UR36][R42.64+0x38] ;  /* 0x000038242a207980 */ /* 0x004ea2000c101b00 */
[----:B------:R-:W-:-:S03]  /*13b50*/  IADD3 R31, PT, PT, R31, 0x8, RZ ;  /* 0x000000081f1f7810 */ /* 0x000fc60007ffe0ff */
[----:B---3--:R1:W-:Y:S04]  /*13b60*/  ST.E.64 desc[UR36][R42.64+0x38], R54 ;  /* 0x000038362a007985 */ /* 0x0083e8000c101b24 */
[----:B--2---:R1:W-:Y:S02]  /*13b70*/  ST.E.64 desc[UR36][R36.64+0x38], R32 ;  /* 0x0000382024007985 */ /* 0x0043e4000c101b24 */
.L_x_181:
[----:B------:R-:W-:Y:S05]  /*13b80*/  BSYNC.RECONVERGENT B4 ;  /* 0x0000000000047941 */ /* 0x000fea0003800200 */
.L_x_180:
[----:B------:R-:W-:Y:S05]  /*13b90*/  @!P1 BRA `(.L_x_179) ;  /* 0x0000000000dc9947 */ /* 0x000fea0003800000 */
[----:B------:R-:W-:Y:S01]  /*13ba0*/  ISETP.GE.U32.AND P0, PT, R21, 0x3, PT ;  /* 0x000000031500780c */ /* 0x000fe20003f06070 */
[----:B------:R-:W-:Y:S01]  /*13bb0*/  BSSY.RECONVERGENT B4, `(.L_x_182) ;  /* 0x000001c000047945 */ /* 0x000fe20003800200 */
[----:B------:R-:W-:-:S11]  /*13bc0*/  LOP3.LUT P1, RZ, R15, 0x3, RZ, 0xc0, !PT ;  /* 0x000000030fff7812 */ /* 0x000fd6000782c0ff */
[----:B------:R-:W-:Y:S05]  /*13bd0*/  @!P0 BRA `(.L_x_183) ;  /* 0x0000000000648947 */ /* 0x000fea0003800000 */
[--C-:B-1--4-:R-:W-:Y:S02]  /*13be0*/  IMAD R53, R5, 0x78, R31.reuse ;  /* 0x0000007805357824 */ /* 0x112fe400078e021f */
        /* <DEDUP_REMOVED lines=24> */
.L_x_183:
[----:B------:R-:W-:Y:S05]  /*13d70*/  BSYNC.RECONVERGENT B4 ;  /* 0x0000000000047941 */ /* 0x000fea0003800200 */
.L_x_182:
[----:B------:R-:W-:Y:S05]  /*13d80*/  @!P1 BRA `(.L_x_179) ;  /* 0x0000000000609947 */ /* 0x000fea0003800000 */
[----:B-12-4-:R-:W-:Y:S01]  /*13d90*/  IADD3 R33, PT, PT, R20, R31, RZ ;  /* 0x0000001f14217210 */ /* 0x016fe20007ffe0ff */
        /* <DEDUP_REMOVED lines=10> */
[----:B------:R-:W-:Y:S01]  /*13e40*/  IADD3 R31, P0, PT, R20, R31, RZ ;  /* 0x0000001f141f7210 */ /* 0x000fe20007f1e0ff */
[----:B0-----:R-:W2:Y:S04]  /*13e50*/  LD.E.64 R34, desc[UR36][R42.64+0x8] ;  /* 0x000008242a227980 */ /* 0x001ea8000c101b00 */
        /* <DEDUP_REMOVED lines=11> */
.L_x_179:
[----:B------:R-:W-:Y:S05]  /*13f10*/  BSYNC.RECONVERGENT B3 ;  /* 0x0000000000037941 */ /* 0x000fea0003800200 */
.L_x_178:
[----:B012-4-:R-:W-:Y:S02]  /*13f20*/  IMAD.WIDE R32, R5, 0x8, R16 ;  /* 0x0000000805207825 */ /* 0x017fe400078e0210 */
[----:B------:R-:W2:Y:S04]  /*13f30*/  LD.E.64 R4, desc[UR36][R44.64] ;  /* 0x000000242c047980 */ /* 0x000ea8000c101b00 */
[----:B------:R-:W3:Y:S04]  /*13f40*/  LD.E.64 R34, desc[UR36][R32.64] ;  /* 0x0000002420227980 */ /* 0x000ee8000c101b00 */
[----:B---3--:R0:W-:Y:S04]  /*13f50*/  ST.E.64 desc[UR36][R44.64], R34 ;  /* 0x000000222c007985 */ /* 0x0081e8000c101b24 */
[----:B--2---:R0:W-:Y:S04]  /*13f60*/  ST.E.64 desc[UR36][R32.64], R4 ;  /* 0x0000000420007985 */ /* 0x0041e8000c101b24 */
[----:B------:R0:W5:Y:S02]  /*13f70*/  LD.E.64 R42, desc[UR36][R2.64] ;  /* 0x00000024022a7980 */ /* 0x000164000c101b00 */
.L_x_174:
[----:B------:R-:W-:Y:S05]  /*13f80*/  BSYNC.RECONVERGENT B2 ;  /* 0x0000000000027941 */ /* 0x000fea0003800200 */
.L_x_173:
[----:B------:R-:W-:Y:S01]  /*13f90*/  VIADD R0, R11, 0xffffff97 ;  /* 0xffffff970b007836 */ /* 0x000fe20000000000 */
[----:B------:R-:W-:Y:S01]  /*13fa0*/  BSSY.RECONVERGENT B3, `(.L_x_184) ;  /* 0x000017d000037945 */ /* 0x000fe20003800200 */
[----:B------:R-:W-:-:S03]  /*13fb0*/  IMAD.MOV.U32 R31, RZ, RZ, R11 ;  /* 0x000000ffff1f7224 */ /* 0x000fc600078e000b */
[----:B------:R-:W-:-:S13]  /*13fc0*/  ISETP.GE.U32.AND P0, PT, R0, 0xf, PT ;  /* 0x0000000f0000780c */ /* 0x000fda0003f06070 */
[----:B------:R-:W-:Y:S05]  /*13fd0*/  @!P0 BRA `(.L_x_185) ;  /* 0x0000001400e48947 */ /* 0x000fea0003800000 */
[----:B------:R-:W-:Y:S01]  /*13fe0*/  HFMA2 R49, -RZ, RZ, 0, 0 ;  /* 0x00000000ff317431 */ /* 0x000fe200000001ff */
[----:B------:R-:W-:Y:S01]  /*13ff0*/  LOP3.LUT R48, R14, 0xfffffff0, RZ, 0xc0, !PT ;  /* 0xfffffff00e307812 */ /* 0x000fe200078ec0ff */
[----:B------:R-:W-:-:S07]  /*14000*/  IMAD.MOV.U32 R31, RZ, RZ, R11 ;  /* 0x000000ffff1f7224 */ /* 0x000fce00078e000b */
.L_x_218:
[----:B-1----:R-:W-:-:S04]  /*14010*/  IMAD.IADD R47, R20, 0x1, R31 ;  /* 0x00000001142f7824 */ /* 0x002fc800078e021f */
[----:B------:R-:W-:-:S05]  /*14020*/  IMAD.WIDE.U32 R46, R47, 0x8, R22 ;  /* 0x000000082f2e7825 */ /* 0x000fca00078e0016 */
[----:B------:R-:W2:Y:S01]  /*14030*/  LD.E.64 R36, desc[UR36][R46.64] ;  /* 0x000000242e247980 */ /* 0x000ea2000c101b00 */
[----:B0----5:R-:W0:Y:S01]  /*14040*/  MUFU.RCP64H R3, R43 ;  /* 0x0000002b00037308 */ /* 0x021e220000001800 */
        /* <DEDUP_REMOVED lines=20> */
.L_x_187:
[----:B------:R-:W-:Y:S05]  /*14190*/  BSYNC.RECONVERGENT B4 ;  /* 0x0000000000047941 */ /* 0x000fea0003800200 */
.L_x_186:
        /* <DEDUP_REMOVED lines=23> */
.L_x_189:
[----:B------:R-:W-:Y:S05]  /*14310*/  BSYNC.RECONVERGENT B4 ;  /* 0x0000000000047941 */ /* 0x000fea0003800200 */
.L_x_188:
        /* <DEDUP_REMOVED lines=21> */
.L_x_191:
[----:B------:R-:W-:Y:S05]  /*14470*/  BSYNC.RECONVERGENT B4 ;  /* 0x0000000000047941 */ /* 0x000fea0003800200 */
.L_x_190:
        /* <DEDUP_REMOVED lines=23> */
.L_x_193:
[----:B------:R-:W-:Y:S05]  /*145f0*/  BSYNC.RECONVERGENT B4 ;  /* 0x0000000000047941 */ /* 0x000fea0003800200 */
.L_x_192:
        /* <DEDUP_REMOVED lines=21> */
.L_x_195:
[----:B------:R-:W-:Y:S05]  /*14750*/  BSYNC.RECONVERGENT B4 ;  /* 0x0000000000047941 */ /* 0x000fea0003800200 */
.L_x_194:
        /* <DEDUP_REMOVED lines=23> */
.L_x_197:
[----:B------:R-:W-:Y:S05]  /*148d0*/  BSYNC.RECONVERGENT B4 ;  /* 0x0000000000047941 */ /* 0x000fea0003800200 */
.L_x_196:
        /* <DEDUP_REMOVED lines=21> */
.L_x_199:
[----:B------:R-:W-:Y:S05]  /*14a30*/  BSYNC.RECONVERGENT B4 ;  /* 0x0000000000047941 */ /* 0x000fea0003800200 */
.L_x_198:
        /* <DEDUP_REMOVED lines=23> */
.L_x_201:
[----:B------:R-:W-:Y:S05]  /*14bb0*/  BSYNC.RECONVERGENT B4 ;  /* 0x0000000000047941 */ /* 0x000fea0003800200 */
.L_x_200:
        /* <DEDUP_REMOVED lines=21> */
.L_x_203:
[----:B------:R-:W-:Y:S05]  /*14d10*/  BSYNC.RECONVERGENT B4 ;  /* 0x0000000000047941 */ /* 0x000fea0003800200 */
.L_x_202:
        /* <DEDUP_REMOVED lines=23> */
.L_x_205:
[----:B------:R-:W-:Y:S05]  /*14e90*/  BSYNC.RECONVERGENT B4 ;  /* 0x0000000000047941 */ /* 0x000fea0003800200 */
.L_x_204:
        /* <DEDUP_REMOVED lines=21> */
.L_x_207:
[----:B------:R-:W-:Y:S05]  /*14ff0*/  BSYNC.RECONVERGENT B4 ;  /* 0x0000000000047941 */ /* 0x000fea0003800200 */
.L_x_206:
        /* <DEDUP_REMOVED lines=23> */
.L_x_209:
[----:B------:R-:W-:Y:S05]  /*15170*/  BSYNC.RECONVERGENT B4 ;  /* 0x0000000000047941 */ /* 0x000fea0003800200 */
.L_x_208:
        /* <DEDUP_REMOVED lines=21> */
.L_x_211:
[----:B------:R-:W-:Y:S05]  /*152d0*/  BSYNC.RECONVERGENT B4 ;  /* 0x0000000000047941 */ /* 0x000fea0003800200 */
.L_x_210:
        /* <DEDUP_REMOVED lines=23> */
.L_x_213:
[----:B------:R-:W-:Y:S05]  /*15450*/  BSYNC.RECONVERGENT B4 ;  /* 0x0000000000047941 */ /* 0x000fea0003800200 */
.L_x_212:
        /* <DEDUP_REMOVED lines=21> */
.L_x_215:
[----:B------:R-:W-:Y:S05]  /*155b0*/  BSYNC.RECONVERGENT B4 ;  /* 0x0000000000047941 */ /* 0x000fea0003800200 */
.L_x_214:
        /* <DEDUP_REMOVED lines=23> */
.L_x_217:
[----:B------:R-:W-:Y:S05]  /*15730*/  BSYNC.RECONVERGENT B4 ;  /* 0x0000000000047941 */ /* 0x000fea0003800200 */
.L_x_216:
[----:B------:R1:W-:Y:S01]  /*15740*/  ST.E.64 desc[UR36][R46.64+0x78], R2 ;  /* 0x000078022e007985 */ /* 0x0003e2000c101b24 */
[----:B------:R-:W-:Y:S01]  /*15750*/  IADD3 R31, PT, PT, R31, 0x10, RZ ;  /* 0x000000101f1f7810 */ /* 0x000fe20007ffe0ff */
[----:B------:R-:W-:Y:S06]  /*15760*/  @P1 BRA `(.L_x_218) ;  /* 0xffffffe800281947 */ /* 0x000fec000383ffff */
.L_x_185:
[----:B------:R-:W-:Y:S05]  /*15770*/  BSYNC.RECONVERGENT B3 ;  /* 0x0000000000037941 */ /* 0x000fea0003800200 */
.L_x_184:
[----:B------:R-:W-:Y:S01]  /*15780*/  LOP3.LUT P0, RZ, R14, 0xf, RZ, 0xc0, !PT ;  /* 0x0000000f0eff7812 */ /* 0x000fe2000780c0ff */
[----:B------:R-:W-:-:S12]  /*15790*/  BSSY.RECONVERGENT B4, `(.L_x_219) ;  /* 0x000017a000047945 */ /* 0x000fd80003800200 */
[----:B------:R-:W-:Y:S05]  /*157a0*/  @!P0 BRA `(.L_x_220) ;  /* 0x0000001400e08947 */ /* 0x000fea0003800000 */
[----:B------:R-:W-:Y:S01]  /*157b0*/  VIADD R0, R30, 0xffffffff ;  /* 0xffffffff1e007836 */ /* 0x000fe20000000000 */
[----:B------:R-:W-:Y:S04]  /*157c0*/  BSSY.RECONVERGENT B3, `(.L_x_221) ;  /* 0x00000c0000037945 */ /* 0x000fe80003800200 */
[----:B------:R-:W-:-:S13]  /*157d0*/  ISETP.GE.U32.AND P0, PT, R0, 0x7, PT ;  /* 0x000000070000780c */ /* 0x000fda0003f06070 */
[----:B------:R-:W-:Y:S05]  /*157e0*/  @!P0 BRA `(.L_x_222) ;  /* 0x0000000800f48947 */ /* 0x000fea0003800000 */
[----:B-1----:R-:W-:-:S04]  /*157f0*/  IMAD.IADD R47, R20, 0x1, R31 ;  /* 0x00000001142f7824 */ /* 0x002fc800078e021f */
[----:B------:R-:W-:-:S05]  /*15800*/  IMAD.WIDE.U32 R46, R47, 0x8, R22 ;  /* 0x000000082f2e7825 */ /* 0x000fca00078e0016 */
[----:B------:R-:W2:Y:S01]  /*15810*/  LD.E.64 R36, desc[UR36][R46.64] ;  /* 0x000000242e247980 */ /* 0x000ea2000c101b00 */
[----:B0----5:R-:W0:Y:S01]  /*15820*/  MUFU.RCP64H R3, R43 ;  /* 0x0000002b00037308 */ /* 0x021e220000001800 */
        /* <DEDUP_REMOVED lines=18> */
.L_x_224:
[----:B------:R-:W-:Y:S05]  /*15950*/  BSYNC.RECONVERGENT B5 ;  /* 0x0000000000057941 */ /* 0x000fea0003800200 */
.L_x_223:
        /* <DEDUP_REMOVED lines=25> */
.L_x_226:
[----:B------:R-:W-:Y:S05]  /*15af0*/  BSYNC.RECONVERGENT B5 ;  /* 0x0000000000057941 */ /* 0x000fea0003800200 */
.L_x_225:
        /* <DEDUP_REMOVED lines=23> */
.L_x_228:
[----:B------:R-:W-:Y:S05]  /*15c70*/  BSYNC.RECONVERGENT B5 ;  /* 0x0000000000057941 */ /* 0x000fea0003800200 */
.L_x_227:
        /* <DEDUP_REMOVED lines=21> */
.L_x_230:
[----:B------:R-:W-:Y:S05]  /*15dd0*/  BSYNC.RECONVERGENT B5 ;  /* 0x0000000000057941 */ /* 0x000fea0003800200 */
.L_x_229:
        /* <DEDUP_REMOVED lines=23> */
.L_x_232:
[----:B------:R-:W-:Y:S05]  /*15f50*/  BSYNC.RECONVERGENT B5 ;  /* 0x0000000000057941 */ /* 0x000fea0003800200 */
.L_x_231:
        /* <DEDUP_REMOVED lines=21> */
.L_x_234:
[----:B------:R-:W-:Y:S05]  /*160b0*/  BSYNC.RECONVERGENT B5 ;  /* 0x0000000000057941 */ /* 0x000fea0003800200 */
.L_x_233:
        /* <DEDUP_REMOVED lines=23> */
.L_x_236:
[----:B------:R-:W-:Y:S05]  /*16230*/  BSYNC.RECONVERGENT B5 ;  /* 0x0000000000057941 */ /* 0x000fea0003800200 */
.L_x_235:
        /* <DEDUP_REMOVED lines=21> */
.L_x_238:
[----:B------:R-:W-:Y:S05]  /*16390*/  BSYNC.RECONVERGENT B5 ;  /* 0x0000000000057941 */ /* 0x000fea0003800200 */
.L_x_237:
[----:B------:R2:W-:Y:S01]  /*163a0*/  ST.E.64 desc[UR36][R48.64+0x38], R52 ;  /* 0x0000383430007985 */ /* 0x0005e2000c101b24 */
[----:B------:R-:W-:-:S07]  /*163b0*/  VIADD R31, R31, 0x8 ;  /* 0x000000081f1f7836 */ /* 0x000fce0000000000 */
.L_x_222:
[----:B------:R-:W-:Y:S05]  /*163c0*/  BSYNC.RECONVERGENT B3 ;  /* 0x0000000000037941 */ /* 0x000fea0003800200 */
.L_x_221:
[----:B------:R-:W-:-:S13]  /*163d0*/  LOP3.LUT P0, RZ, R30, 0x7, RZ, 0xc0, !PT ;  /* 0x000000071eff7812 */ /* 0x000fda000780c0ff */
[----:B------:R-:W-:Y:S05]  /*163e0*/  @!P0 BRA `(.L_x_220) ;  /* 0x0000000800d08947 */ /* 0x000fea0003800000 */
[----:B------:R-:W-:Y:S01]  /*163f0*/  ISETP.GE.U32.AND P0, PT, R21, 0x3, PT ;  /* 0x000000031500780c */ /* 0x000fe20003f06070 */
[----:B------:R-:W-:Y:S01]  /*16400*/  BSSY.RECONVERGENT B3, `(.L_x_239) ;  /* 0x0000064000037945 */ /* 0x000fe20003800200 */
[----:B------:R-:W-:-:S11]  /*16410*/  LOP3.LUT R30, R15, 0x3, RZ, 0xc0, !PT ;  /* 0x000000030f1e7812 */ /* 0x000fd600078ec0ff */
[----:B------:R-:W-:Y:S05]  /*16420*/  @!P0 BRA `(.L_x_240) ;  /* 0x0000000400848947 */ /* 0x000fea0003800000 */
[----:B-1----:R-:W-:-:S04]  /*16430*/  IMAD.IADD R47, R20, 0x1, R31 ;  /* 0x00000001142f7824 */ /* 0x002fc800078e021f */
[----:B------:R-:W-:-:S05]  /*16440*/  IMAD.WIDE.U32 R46, R47, 0x8, R22 ;  /* 0x000000082f2e7825 */ /* 0x000fca00078e0016 */
[----:B------:R-:W2:Y:S01]  /*16450*/  LD.E.64 R36, desc[UR36][R46.64] ;  /* 0x000000242e247980 */ /* 0x000ea2000c101b00 */
[----:B0----5:R-:W0:Y:S01]  /*16460*/  MUFU.RCP64H R3, R43 ;  /* 0x0000002b00037308 */ /* 0x021e220000001800 */
        /* <DEDUP_REMOVED lines=18> */
.L_x_242:
[----:B------:R-:W-:Y:S05]  /*16590*/  BSYNC.RECONVERGENT B5 ;  /* 0x0000000000057941 */ /* 0x000fea0003800200 */
.L_x_241:
        /* <DEDUP_REMOVED lines=25> */
.L_x_244:
[----:B------:R-:W-:Y:S05]  /*16730*/  BSYNC.RECONVERGENT B5 ;  /* 0x0000000000057941 */ /* 0x000fea0003800200 */
.L_x_243:
        /* <DEDUP_REMOVED lines=23> */
.L_x_246:
[----:B------:R-:W-:Y:S05]  /*168b0*/  BSYNC.RECONVERGENT B5 ;  /* 0x0000000000057941 */ /* 0x000fea0003800200 */
.L_x_245:
        /* <DEDUP_REMOVED lines=21> */
.L_x_248:
[----:B------:R-:W-:Y:S05]  /*16a10*/  BSYNC.RECONVERGENT B5 ;  /* 0x0000000000057941 */ /* 0x000fea0003800200 */
.L_x_247:
[----:B------:R3:W-:Y:S01]  /*16a20*/  ST.E.64 desc[UR36][R48.64+0x18], R52 ;  /* 0x0000183430007985 */ /* 0x0007e2000c101b24 */
[----:B------:R-:W-:-:S07]  /*16a30*/  VIADD R31, R31, 0x4 ;  /* 0x000000041f1f7836 */ /* 0x000fce0000000000 */
.L_x_240:
[----:B------:R-:W-:Y:S05]  /*16a40*/  BSYNC.RECONVERGENT B3 ;  /* 0x0000000000037941 */ /* 0x000fea0003800200 */
.L_x_239:
[----:B------:R-:W-:-:S13]  /*16a50*/  ISETP.NE.AND P0, PT, R30, RZ, PT ;  /* 0x000000ff1e00720c */ /* 0x000fda0003f05270 */
[----:B------:R-:W-:Y:S05]  /*16a60*/  @!P0 BRA `(.L_x_220) ;  /* 0x0000000400308947 */ /* 0x000fea0003800000 */
[----:B-1----:R-:W-:-:S05]  /*16a70*/  IADD3 R47, PT, PT, R20, R31, RZ ;  /* 0x0000001f142f7210 */ /* 0x002fca0007ffe0ff */
        /* <DEDUP_REMOVED lines=10> */
[----:B--23--:R-:W-:Y:S01]  /*16b20*/  DMUL R52, R4, R36 ;  /* 0x0000002404347228 */ /* 0x00cfe20000000000 */
        /* <DEDUP_REMOVED lines=10> */
.L_x_250:
[----:B------:R-:W-:Y:S05]  /*16bd0*/  BSYNC.RECONVERGENT B3 ;  /* 0x0000000000037941 */ /* 0x000fea0003800200 */
.L_x_249:
        /* <DEDUP_REMOVED lines=27> */
.L_x_252:
[----:B------:R-:W-:Y:S05]  /*16d90*/  BSYNC.RECONVERGENT B3 ;  /* 0x0000000000037941 */ /* 0x000fea0003800200 */
.L_x_251:
        /* <DEDUP_REMOVED lines=23> */
.L_x_254:
[----:B------:R-:W-:Y:S05]  /*16f10*/  BSYNC.RECONVERGENT B3 ;  /* 0x0000000000037941 */ /* 0x000fea0003800200 */
.L_x_253:
[----:B------:R4:W-:Y:S02]  /*16f20*/  ST.E.64 desc[UR36][R46.64+0x10], R52 ;  /* 0x000010342e007985 */ /* 0x0009e4000c101b24 */
.L_x_220:
[----:B------:R-:W-:Y:S05]  /*16f30*/  BSYNC.RECONVERGENT B4 ;  /* 0x0000000000047941 */ /* 0x000fea0003800200 */
.L_x_219:
        /* <DEDUP_REMOVED lines=20> */
.L_x_256:
[----:B------:R-:W-:Y:S05]  /*17080*/  BSYNC.RECONVERGENT B3 ;  /* 0x0000000000037941 */ /* 0x000fea0003800200 */
.L_x_255:
[----:B------:R0:W-:Y:S01]  /*17090*/  ST.E.64 desc[UR36][R44.64], R52 ;  /* 0x000000342c007985 */ /* 0x0001e2000c101b24 */
[----:B------:R-:W-:Y:S01]  /*170a0*/  BSSY.RECONVERGENT B2, `(.L_x_257) ;  /* 0x0000093000027945 */ /* 0x000fe20003800200 */
[----:B------:R-:W-:Y:S01]  /*170b0*/  LOP3.LUT R0, R14, 0xfffffff8, RZ, 0xc0, !PT ;  /* 0xfffffff80e007812 */ /* 0x000fe200078ec0ff */
[----:B------:R-:W-:-:S07]  /*170c0*/  IMAD.MOV.U32 R6, RZ, RZ, RZ ;  /* 0x000000ffff067224 */ /* 0x000fce00078e00ff */
.L_x_269:
        /* <DEDUP_REMOVED lines=19> */
.L_x_262:
        /* <DEDUP_REMOVED lines=40> */
.L_x_261:
[----:B------:R-:W-:Y:S05]  /*17480*/  BSYNC.RECONVERGENT B4 ;  /* 0x0000000000047941 */ /* 0x000fea0003800200 */
.L_x_260:
        /* <DEDUP_REMOVED lines=35> */
.L_x_266:
[----:B------:R-:W-:Y:S05]  /*176c0*/  BSYNC.RECONVERGENT B5 ;  /* 0x0000000000057941 */ /* 0x000fea0003800200 */
.L_x_265:
        /* <DEDUP_REMOVED lines=28> */
.L_x_268:
[----:B------:R-:W-:Y:S05]  /*17890*/  BSYNC.RECONVERGENT B5 ;  /* 0x0000000000057941 */ /* 0x000fea0003800200 */
.L_x_267:
        /* <DEDUP_REMOVED lines=9> */
.L_x_264:
[----:B------:R-:W-:Y:S05]  /*17930*/  BSYNC.RECONVERGENT B4 ;  /* 0x0000000000047941 */ /* 0x000fea0003800200 */
.L_x_263:
[----:B-123--:R-:W-:Y:S01]  /*17940*/  IMAD.WIDE.U32 R30, R6, 0x8, R16 ;  /* 0x00000008061e7825 */ /* 0x00efe200078e0010 */
[----:B------:R-:W2:Y:S04]  /*17950*/  LD.E.64 R4, desc[UR36][R44.64] ;  /* 0x000000242c047980 */ /* 0x000ea8000c101b00 */
[----:B------:R-:W2:Y:S02]  /*17960*/  LD.E.64 R32, desc[UR36][R30.64] ;  /* 0x000000241e207980 */ /* 0x000ea4000c101b00 */
[----:B--2---:R-:W-:-:S07]  /*17970*/  DFMA R4, -R2, R4, R32 ;  /* 0x000000040204722b */ /* 0x004fce0000000120 */
[----:B------:R1:W-:Y:S04]  /*17980*/  ST.E.64 desc[UR36][R30.64], R4 ;  /* 0x000000041e007985 */ /* 0x0003e8000c101b24 */
.L_x_259:
[----:B------:R-:W-:Y:S05]  /*17990*/  BSYNC.RECONVERGENT B3 ;  /* 0x0000000000037941 */ /* 0x000fea0003800200 */
.L_x_258:
[----:B------:R-:W-:-:S04]  /*179a0*/  IADD3 R6, PT, PT, R6, 0x1, RZ ;  /* 0x0000000106067810 */ /* 0x000fc80007ffe0ff */
[----:B------:R-:W-:-:S13]  /*179b0*/  ISETP.NE.AND P0, PT, R6, 0x78, PT ;  /* 0x000000780600780c */ /* 0x000fda0003f05270 */
[----:B------:R-:W-:Y:S05]  /*179c0*/  @P0 BRA `(.L_x_269) ;  /* 0xfffffff400c00947 */ /* 0x000fea000383ffff */
[----:B------:R-:W-:Y:S05]  /*179d0*/  BSYNC.RECONVERGENT B2 ;  /* 0x0000000000027941 */ /* 0x000fea0003800200 */
.L_x_257:
[----:B------:R-:W-:Y:S01]  /*179e0*/  VIADD R11, R11, 0x1 ;  /* 0x000000010b0b7836 */ /* 0x000fe20000000000 */
[----:B------:R-:W-:Y:S01]  /*179f0*/  IADD3 R10, PT, PT, R10, 0x1, RZ ;  /* 0x000000010a0a7810 */ /* 0x000fe20007ffe0ff */
[----:B------:R-:W-:Y:S02]  /*17a00*/  VIADD R13, R13, 0x1 ;  /* 0x000000010d0d7836 */ /* 0x000fe40000000000 */
[----:B------:R-:W-:Y:S01]  /*17a10*/  VIADD R12, R12, 0x1 ;  /* 0x000000010c0c7836 */ /* 0x000fe20000000000 */
[----:B------:R-:W-:-:S13]  /*17a20*/  ISETP.NE.AND P0, PT, R11, 0x78, PT ;  /* 0x000000780b00780c */ /* 0x000fda0003f05270 */
[----:B------:R-:W-:Y:S05]  /*17a30*/  @P0 BRA `(.L_x_270) ;  /* 0xffffffa400400947 */ /* 0x000fea000383ffff */
.L_x_172:
[----:B------:R-:W-:Y:S05]  /*17a40*/  BSYNC.RECONVERGENT B1 ;  /* 0x0000000000017941 */ /* 0x000fea0003800200 */
.L_x_162:
[----:B------:R-:W-:Y:S01]  /*17a50*/  BSSY.RECONVERGENT B1, `(.L_x_271) ;  /* 0x00000a2000017945 */ /* 0x000fe20003800200 */
[----:B------:R-:W-:-:S07]  /*17a60*/  IMAD.MOV.U32 R3, RZ, RZ, RZ ;  /* 0x000000ffff037224 */ /* 0x000fce00078e00ff */
.L_x_272:
[----:B------:R-:W-:-:S05]  /*17a70*/  IMAD.WIDE.U32 R10, R3, 0x8, R16 ;  /* 0x00000008030a7825 */ /* 0x000fca00078e0010 */
[----:B--2---:R-:W2:Y:S01]  /*17a80*/  LD.E.64 R14, desc[UR36][R10.64+0x1e0] ;  /* 0x0001e0240a0e7980 */ /* 0x004ea2000c101b00 */
[----:B------:R-:W-:-:S03]  /*17a90*/  IMAD.WIDE.U32 R20, R3, 0x8, R24 ;  /* 0x0000000803147825 */ /* 0x000fc600078e0018 */
[----:B------:R-:W3:Y:S04]  /*17aa0*/  LD.E.64 R12, desc[UR36][R10.64] ;  /* 0x000000240a0c7980 */ /* 0x000ee8000c101b00 */
[----:B-1----:R-:W4:Y:S01]  /*17ab0*/  LD.E.64 R30, desc[UR36][R20.64] ;  /* 0x00000024141e7980 */ /* 0x002f22000c101b00 */
[----:B------:R-:W-:Y:S02]  /*17ac0*/  UMOV UR4, 0x1d0 ;  /* 0x000001d000047882 */ /* 0x000fe40000000000 */
[----:B------:R-:W-:Y:S01]  /*17ad0*/  LEA R4, R8, UR4, 0x3 ;  /* 0x0000000408047c11 */ /* 0x000fe2000f8e18ff */
[----:B------:R-:W5:Y:S04]  /*17ae0*/  LD.E.64 R32, desc[UR36][R20.64+0x8] ;  /* 0x0000082414207980 */ /* 0x000f68000c101b00 */
[----:B------:R-:W5:Y:S01]  /*17af0*/  LD.E.64 R34, desc[UR36][R20.64+0x10] ;  /* 0x0000102414227980 */ /* 0x000f62000c101b00 */
[----:B------:R-:W2:Y:S02]  /*17b00*/  LDC.64 R4, c[0x3][R4] ;  /* 0x00c0000004047b82 */ /* 0x000ea40000000a00 */
        /* <DEDUP_REMOVED lines=17> */
[----:B------:R-:W5:Y:S04]  /*17c20*/  LD.E.64 R32, desc[UR36][R10.64+0x1f8] ;  /* 0x0001f8240a207980 */ /* 0x000f68000c101b00 */
[----:B-1----:R-:W4:Y:S01]  /*17c30*/  LD.E.64 R12, desc[UR36][R10.64+0x18] ;  /* 0x000018240a0c7980 */ /* 0x002f22000c101b00 */
[----:B------:R-:W-:-:S04]  /*17c40*/  VIADD R37, R3, 0x4 ;  /* 0x0000000403257836 */ /* 0x000fc80000000000 */
[----:B--2---:R-:W-:Y:S01]  /*17c50*/  IMAD.WIDE.U32 R14, R37, 0x8, R16 ;  /* 0x00000008250e7825 */ /* 0x004fe200078e0010 */
[----:B-----5:R-:W-:-:S08]  /*17c60*/  DMUL R32, R4, R32 ;  /* 0x0000002004207228 */ /* 0x020fd00000000000 */
[----:B----4-:R-:W-:-:S08]  /*17c70*/  DFMA R12, R40, R12, -R32 ;  /* 0x0000000c280c722b */ /* 0x010fd00000000820 */
[----:B---3--:R-:W-:-:S07]  /*17c80*/  DFMA R12, R12, 2, R34 ;  /* 0x400000000c0c782b */ /* 0x008fce0000000022 */
[----:B------:R1:W-:Y:S04]  /*17c90*/  ST.E.64 desc[UR36][R20.64+0x18], R12 ;  /* 0x0000180c14007985 */ /* 0x0003e8000c101b24 */
[----:B------:R-:W2:Y:S01]  /*17ca0*/  LD.E.64 R32, desc[UR36][R14.64+0x1e0] ;  /* 0x0001e0240e207980 */ /* 0x000ea2000c101b00 */
[----:B------:R-:W-:-:S03]  /*17cb0*/  IMAD.WIDE.U32 R34, R37, 0x8, R24 ;  /* 0x0000000825227825 */ /* 0x000fc600078e0018 */
[----:B------:R-:W3:Y:S04]  /*17cc0*/  LD.E.64 R30, desc[UR36][R14.64] ;  /* 0x000000240e1e7980 */ /* 0x000ee8000c101b00 */
[----:B------:R-:W4:Y:S04]  /*17cd0*/  LD.E.64 R10, desc[UR36][R34.64] ;  /* 0x00000024220a7980 */ /* 0x000f28000c101b00 */
[----:B-1----:R-:W5:Y:S01]  /*17ce0*/  LD.E.64 R12, desc[UR36][R34.64+0x8] ;  /* 0x00000824220c7980 */ /* 0x002f62000c101b00 */
        /* <DEDUP_REMOVED lines=11> */
[----:B------:R-:W4:Y:S04]  /*17da0*/  LD.E.64 R30, desc[UR36][R14.64+0x1f0] ;  /* 0x0001f0240e1e7980 */ /* 0x000f28000c101b00 */
[----:B------:R-:W5:Y:S01]  /*17db0*/  LD.E.64 R20, desc[UR36][R14.64+0x10] ;  /* 0x000010240e147980 */ /* 0x000f62000c101b00 */
[----:B----4-:R-:W-:-:S08]  /*17dc0*/  DMUL R30, R4, R30 ;  /* 0x0000001e041e7228 */ /* 0x010fd00000000000 */
[----:B-----5:R-:W-:-:S08]  /*17dd0*/  DFMA R20, R40, R20, -R30 ;  /* 0x000000142814722b */ /* 0x020fd0000000081e */
[----:B--2---:R-:W-:Y:S01]  /*17de0*/  DFMA R20, R20, 2, R32 ;  /* 0x400000001414782b */ /* 0x004fe20000000020 */
[----:B------:R-:W2:Y:S06]  /*17df0*/  LD.E.64 R32, desc[UR36][R34.64+0x18] ;  /* 0x0000182422207980 */ /* 0x000eac000c101b00 */
[----:B------:R4:W-:Y:S04]  /*17e00*/  ST.E.64 desc[UR36][R34.64+0x10], R20 ;  /* 0x0000101422007985 */ /* 0x0009e8000c101b24 */
[----:B------:R-:W5:Y:S04]  /*17e10*/  LD.E.64 R30, desc[UR36][R14.64+0x1f8] ;  /* 0x0001f8240e1e7980 */ /* 0x000f68000c101b00 */
[----:B-1----:R-:W4:Y:S01]  /*17e20*/  LD.E.64 R10, desc[UR36][R14.64+0x18] ;  /* 0x000018240e0a7980 */ /* 0x002f22000c101b00 */
[----:B------:R-:W-:-:S04]  /*17e30*/  VIADD R37, R3, 0x8 ;  /* 0x0000000803257836 */ /* 0x000fc80000000000 */
[----:B---3--:R-:W-:Y:S01]  /*17e40*/  IMAD.WIDE.U32 R12, R37, 0x8, R16 ;  /* 0x00000008250c7825 */ /* 0x008fe200078e0010 */
[----:B-----5:R-:W-:-:S08]  /*17e50*/  DMUL R30, R4, R30 ;  /* 0x0000001e041e7228 */ /* 0x020fd00000000000 */
[----:B----4-:R-:W-:-:S08]  /*17e60*/  DFMA R10, R40, R10, -R30 ;  /* 0x0000000a280a722b */ /* 0x010fd0000000081e */
[----:B--2---:R-:W-:-:S07]  /*17e70*/  DFMA R10, R10, 2, R32 ;  /* 0x400000000a0a782b */ /* 0x004fce0000000020 */
[----:B------:R1:W-:Y:S04]  /*17e80*/  ST.E.64 desc[UR36][R34.64+0x18], R10 ;  /* 0x0000180a22007985 */ /* 0x0003e8000c101b24 */
[----:B------:R-:W2:Y:S01]  /*17e90*/  LD.E.64 R30, desc[UR36][R12.64+0x1e0] ;  /* 0x0001e0240c1e7980 */ /* 0x000ea2000c101b00 */
[----:B------:R-:W-:-:S03]  /*17ea0*/  IMAD.WIDE.U32 R32, R37, 0x8, R24 ;  /* 0x0000000825207825 */ /* 0x000fc600078e0018 */
[----:B------:R-:W3:Y:S04]  /*17eb0*/  LD.E.64 R20, desc[UR36][R12.64] ;  /* 0x000000240c147980 */ /* 0x000ee8000c101b00 */
[----:B------:R-:W4:Y:S04]  /*17ec0*/  LD.E.64 R14, desc[UR36][R32.64] ;  /* 0x00000024200e7980 */ /* 0x000f28000c101b00 */
[----:B-1----:R-:W5:Y:S04]  /*17ed0*/  LD.E.64 R10, desc[UR36][R32.64+0x8] ;  /* 0x00000824200a7980 */ /* 0x002f68000c101b00 */
        /* <DEDUP_REMOVED lines=17> */
[----:B------:R-:W-:Y:S04]  /*17ff0*/  ST.E.64 desc[UR36][R32.64+0x10], R20 ;  /* 0x0000101420007985 */ /* 0x000fe8000c101b24 */
[----:B------:R-:W4:Y:S04]  /*18000*/  LD.E.64 R30, desc[UR36][R12.64+0x1f8] ;  /* 0x0001f8240c1e7980 */ /* 0x000f28000c101b00 */
[----:B-1----:R-:W5:Y:S01]  /*18010*/  LD.E.64 R14, desc[UR36][R12.64+0x18] ;  /* 0x000018240c0e7980 */ /* 0x002f62000c101b00 */
[----:B------:R-:W-:Y:S01]  /*18020*/  IADD3 R37, PT, PT, R3, 0xc, RZ ;  /* 0x0000000c03257810 */ /* 0x000fe20007ffe0ff */
[----:B----4-:R-:W-:-:S08]  /*18030*/  DMUL R30, R4, R30 ;  /* 0x0000001e041e7228 */ /* 0x010fd00000000000 */
[----:B-----5:R-:W-:Y:S01]  /*18040*/  DFMA R14, R40, R14, -R30 ;  /* 0x0000000e280e722b */ /* 0x020fe2000000081e */
[----:B------:R-:W-:-:S07]  /*18050*/  IMAD.WIDE.U32 R30, R37, 0x8, R16 ;  /* 0x00000008251e7825 */ /* 0x000fce00078e0010 */
[----:B---3--:R-:W-:-:S07]  /*18060*/  DFMA R14, R14, 2, R34 ;  /* 0x400000000e0e782b */ /* 0x008fce0000000022 */
[----:B------:R1:W-:Y:S04]  /*18070*/  ST.E.64 desc[UR36][R32.64+0x18], R14 ;  /* 0x0000180e20007985 */ /* 0x0003e8000c101b24 */
[----:B------:R-:W3:Y:S01]  /*18080*/  LD.E.64 R34, desc[UR36][R30.64+0x1e0] ;  /* 0x0001e0241e227980 */ /* 0x000ee2000c101b00 */
[----:B------:R-:W-:-:S03]  /*18090*/  IMAD.WIDE.U32 R36, R37, 0x8, R24 ;  /* 0x0000000825247825 */ /* 0x000fc600078e0018 */
[----:B--2---:R-:W2:Y:S04]  /*180a0*/  LD.E.64 R10, desc[UR36][R30.64] ;  /* 0x000000241e0a7980 */ /* 0x004ea8000c101b00 */
[----:B------:R-:W4:Y:S04]  /*180b0*/  LD.E.64 R12, desc[UR36][R36.64] ;  /* 0x00000024240c7980 */ /* 0x000f28000c101b00 */
[----:B-1----:R-:W5:Y:S04]  /*180c0*/  LD.E.64 R14, desc[UR36][R36.64+0x8] ;  /* 0x00000824240e7980 */ /* 0x002f68000c101b00 */
[----:B------:R-:W5:Y:S01]  /*180d0*/  LD.E.64 R32, desc[UR36][R36.64+0x10] ;  /* 0x0000102424207980 */ /* 0x000f62000c101b00 */
[----:B---3--:R-:W-:-:S08]  /*180e0*/  DMUL R34, R4, R34 ;  /* 0x0000002204227228 */ /* 0x008fd00000000000 */
[----:B--2---:R-:W-:-:S08]  /*180f0*/  DFMA R10, R40, R10, -R34 ;  /* 0x0000000a280a722b */ /* 0x004fd00000000822 */
        /* <DEDUP_REMOVED lines=11> */
[----:B----4-:R-:W-:Y:S02]  /*181b0*/  DFMA R14, R40, R14, -R20 ;  /* 0x0000000e280e722b */ /* 0x010fe40000000814 */
[----:B------:R-:W3:Y:S06]  /*181c0*/  LD.E.64 R20, desc[UR36][R36.64+0x18] ;  /* 0x0000182424147980 */ /* 0x000eec000c101b00 */
[----:B------:R-:W-:-:S07]  /*181d0*/  DFMA R32, R14, 2, R32 ;  /* 0x400000000e20782b */ /* 0x000fce0000000020 */
[----:B------:R4:W-:Y:S04]  /*181e0*/  ST.E.64 desc[UR36][R36.64+0x10], R32 ;  /* 0x0000102024007985 */ /* 0x0009e8000c101b24 */
[----:B------:R-:W5:Y:S04]  /*181f0*/  LD.E.64 R14, desc[UR36][R30.64+0x1f8] ;  /* 0x0001f8241e0e7980 */ /* 0x000f68000c101b00 */
[----:B-1----:R-:W2:Y:S01]  /*18200*/  LD.E.64 R10, desc[UR36][R30.64+0x18] ;  /* 0x000018241e0a7980 */ /* 0x002ea2000c101b00 */
[----:B------:R-:W-:Y:S01]  /*18210*/  VIADD R39, R3, 0x10 ;  /* 0x0000001003277836 */ /* 0x000fe20000000000 */
[----:B-----5:R-:W-:-:S08]  /*18220*/  DMUL R14, R4, R14 ;  /* 0x0000000e040e7228 */ /* 0x020fd00000000000 */
[----:B--2---:R-:W-:-:S08]  /*18230*/  DFMA R10, R40, R10, -R14 ;  /* 0x0000000a280a722b */ /* 0x004fd0000000080e */
[----:B---3--:R-:W-:Y:S01]  /*18240*/  DFMA R34, R10, 2, R20 ;  /* 0x400000000a22782b */ /* 0x008fe20000000014 */
[----:B------:R-:W-:-:S06]  /*18250*/  IMAD.WIDE.U32 R10, R39, 0x8, R16 ;  /* 0x00000008270a7825 */ /* 0x000fcc00078e0010 */
[----:B------:R1:W-:Y:S04]  /*18260*/  ST.E.64 desc[UR36][R36.64+0x18], R34 ;  /* 0x0000182224007985 */ /* 0x0003e8000c101b24 */
[----:B------:R-:W2:Y:S01]  /*18270*/  LD.E.64 R14, desc[UR36][R10.64+0x1e0] ;  /* 0x0001e0240a0e7980 */ /* 0x000ea2000c101b00 */
[----:B------:R-:W-:-:S03]  /*18280*/  IMAD.WIDE.U32 R20, R39, 0x8, R24 ;  /* 0x0000000827147825 */ /* 0x000fc600078e0018 */
[----:B------:R-:W3:Y:S04]  /*18290*/  LD.E.64 R12, desc[UR36][R10.64] ;  /* 0x000000240a0c7980 */ /* 0x000ee8000c101b00 */
[----:B------:R-:W5:Y:S04]  /*182a0*/  LD.E.64 R30, desc[UR36][R20.64] ;  /* 0x00000024141e7980 */ /* 0x000f68000c101b00 */
[----:B----4-:R-:W4:Y:S04]  /*182b0*/  LD.E.64 R32, desc[UR36][R20.64+0x8] ;  /* 0x0000082414207980 */ /* 0x010f28000c101b00 */
[----:B-1----:R-:W4:Y:S01]  /*182c0*/  LD.E.64 R34, desc[UR36][R20.64+0x10] ;  /* 0x0000102414227980 */ /* 0x002f22000c101b00 */
        /* <DEDUP_REMOVED lines=8> */
[----:B----4-:R-:W-:-:S07]  /*18350*/  DFMA R14, R14, 2, R32 ;  /* 0x400000000e0e782b */ /* 0x010fce0000000020 */
        /* <DEDUP_REMOVED lines=9> */
[----:B-1----:R-:W5:Y:S01]  /*183f0*/  LD.E.64 R12, desc[UR36][R10.64+0x18] ;  /* 0x000018240a0c7980 */ /* 0x002f62000c101b00 */
        /* <DEDUP_REMOVED lines=8> */
.L_x_271:
[----:B------:R-:W-:-:S05]  /*18480*/  VIADD R8, R8, 0x1 ;  /* 0x0000000108087836 */ /* 0x000fca0000000000 */
[----:B------:R-:W-:-:S13]  /*18490*/  ISETP.NE.AND P0, PT, R8, 0x18, PT ;  /* 0x000000180800780c */ /* 0x000fda0003f05270 */
[----:B------:R-:W-:Y:S05]  /*184a0*/  @P0 BRA `(.L_x_273) ;  /* 0xffffff64003c0947 */ /* 0x000fea000383ffff */
[----:B------:R-:W-:Y:S05]  /*184b0*/  BSYNC.RECONVERGENT B0 ;  /* 0x0000000000007941 */ /* 0x000fea0003800200 */
.L_x_157:
[----:B------:R-:W3:Y:S01]  /*184c0*/  LD.E.64 R2, desc[UR36][R24.64] ;  /* 0x0000002418027980 */ /* 0x000ee2000c101b00 */
[----:B------:R-:W3:Y:S02]  /*184d0*/  LDCU.64 UR4, c[0x3][0x108] ;  /* 0x00c02100ff0477ac */ /* 0x000ee40008000a00 */
        /* <DEDUP_REMOVED lines=11> */
[----:B------:R-:W5:Y:S02]  /*18590*/  LD.E.64 R8, desc[UR36][R24.64+0x18] ;  /* 0x0000182418087980 */ /* 0x000f64000c101b00 */
[----:B-----5:R-:W-:-:S10]  /*185a0*/  DMUL R8, R8, UR4 ;  /* 0x0000000408087c28 */ /* 0x020fd40008000000 */
[----:B------:R-:W5:Y:S02]  /*185b0*/  F2F.F32.F64 R9, R8 ;  /* 0x0000000800097310 */ /* 0x000f640000301000 */
[----:B-----5:R5:W-:Y:S04]  /*185c0*/  STG.E desc[UR36][R28.64+0x4], R9 ;  /* 0x000004091c007986 */ /* 0x020be8000c101924 */
[----:B-1----:R-:W2:Y:S02]  /*185d0*/  LD.E.64 R2, desc[UR36][R24.64+0x20] ;  /* 0x0000202418027980 */ /* 0x002ea4000c101b00 */
[----:B--2---:R-:W-:-:S10]  /*185e0*/  DMUL R2, R2, UR4 ;  /* 0x0000000402027c28 */ /* 0x004fd40008000000 */
[----:B------:R-:W1:Y:S02]  /*185f0*/  F2F.F32.F64 R3, R2 ;  /* 0x0000000200037310 */ /* 0x000e640000301000 */
[----:B-1----:R1:W-:Y:S04]  /*18600*/  STG.E desc[UR36][R28.64+0x8], R3 ;  /* 0x000008031c007986 */ /* 0x0023e8000c101924 */
[----:B---3--:R-:W2:Y:S02]  /*18610*/  LD.E.64 R4, desc[UR36][R24.64+0x28] ;  /* 0x0000282418047980 */ /* 0x008ea4000c101b00 */
[----:B--2---:R-:W-:-:S10]  /*18620*/  DMUL R4, R4, UR4 ;  /* 0x0000000404047c28 */ /* 0x004fd40008000000 */
[----:B------:R-:W2:Y:S02]  /*18630*/  F2F.F32.F64 R5, R4 ;  /* 0x0000000400057310 */ /* 0x000ea40000301000 */
[----:B--2---:R2:W-:Y:S04]  /*18640*/  STG.E desc[UR36][R28.64+0xc], R5 ;  /* 0x00000c051c007986 */ /* 0x0045e8000c101924 */
[----:B----4-:R-:W3:Y:S02]  /*18650*/  LD.E.64 R6, desc[UR36][R24.64+0x30] ;  /* 0x0000302418067980 */ /* 0x010ee4000c101b00 */
[----:B---3--:R-:W-:-:S10]  /*18660*/  DMUL R6, R6, UR4 ;  /* 0x0000000406067c28 */ /* 0x008fd40008000000 */
[----:B------:R-:W3:Y:S02]  /*18670*/  F2F.F32.F64 R7, R6 ;  /* 0x0000000600077310 */ /* 0x000ee40000301000 */
[----:B---3--:R3:W-:Y:S04]  /*18680*/  STG.E desc[UR36][R28.64+0x10], R7 ;  /* 0x000010071c007986 */ /* 0x0087e8000c101924 */
[----:B-----5:R-:W4:Y:S02]  /*18690*/  LD.E.64 R8, desc[UR36][R24.64+0x38] ;  /* 0x0000382418087980 */ /* 0x020f24000c101b00 */
[----:B----4-:R-:W-:-:S10]  /*186a0*/  DMUL R8, R8, UR4 ;  /* 0x0000000408087c28 */ /* 0x010fd40008000000 */
[----:B------:R-:W4:Y:S02]  /*186b0*/  F2F.F32.F64 R9, R8 ;  /* 0x0000000800097310 */ /* 0x000f240000301000 */
[----:B----4-:R4:W-:Y:S04]  /*186c0*/  STG.E desc[UR36][R28.64+0x14], R9 ;  /* 0x000014091c007986 */ /* 0x0109e8000c101924 */
[----:B-1----:R-:W5:Y:S02]  /*186d0*/  LD.E.64 R2, desc[UR36][R24.64+0x40] ;  /* 0x0000402418027980 */ /* 0x002f64000c101b00 */
[----:B-----5:R-:W-:-:S10]  /*186e0*/  DMUL R2, R2, UR4 ;  /* 0x0000000402027c28 */ /* 0x020fd40008000000 */
[----:B------:R-:W1:Y:S02]  /*186f0*/  F2F.F32.F64 R3, R2 ;  /* 0x0000000200037310 */ /* 0x000e640000301000 */
[----:B-1----:R1:W-:Y:S04]  /*18700*/  STG.E desc[UR36][R28.64+0x18], R3 ;  /* 0x000018031c007986 */ /* 0x0023e8000c101924 */
[----:B--2---:R-:W2:Y:S02]  /*18710*/  LD.E.64 R4, desc[UR36][R24.64+0x48] ;  /* 0x0000482418047980 */ /* 0x004ea4000c101b00 */
[----:B--2---:R-:W-:-:S10]  /*18720*/  DMUL R4, R4, UR4 ;  /* 0x0000000404047c28 */ /* 0x004fd40008000000 */
[----:B------:R-:W2:Y:S02]  /*18730*/  F2F.F32.F64 R5, R4 ;  /* 0x0000000400057310 */ /* 0x000ea40000301000 */
[----:B--2---:R2:W-:Y:S04]  /*18740*/  STG.E desc[UR36][R28.64+0x1c], R5 ;  /* 0x00001c051c007986 */ /* 0x0045e8000c101924 */
        /* <DEDUP_REMOVED lines=173> */
[----:B--2---:R-:W-:-:S06]  /*19220*/  DMUL R4, R4, UR4 ;  /* 0x0000000404047c28 */ /* 0x004fcc0008000000 */
        /* <DEDUP_REMOVED lines=10> */
[----:B-1----:R-:W4:Y:S02]  /*192d0*/  LD.E.64 R2, desc[UR36][R24.64+0x1c0] ;  /* 0x0001c02418027980 */ /* 0x002f24000c101b00 */
[----:B----4-:R-:W-:-:S10]  /*192e0*/  DMUL R4, R2, UR4 ;  /* 0x0000000402047c28 */ /* 0x010fd40008000000 */
[----:B------:R-:W1:Y:S02]  /*192f0*/  F2F.F32.F64 R5, R4 ;  /* 0x0000000400057310 */ /* 0x000e640000301000 */
[----:B-1----:R1:W-:Y:S04]  /*19300*/  STG.E desc[UR36][R28.64+0xd8], R5 ;  /* 0x0000d8051c007986 */ /* 0x0023e8000c101924 */
[----:B------:R-:W2:Y:S02]  /*19310*/  LD.E.64 R2, desc[UR36][R24.64+0x1c8] ;  /* 0x0001c82418027980 */ /* 0x000ea4000c101b00 */
[----:B--2---:R-:W-:-:S10]  /*19320*/  DMUL R10, R2, UR4 ;  /* 0x00000004020a7c28 */ /* 0x004fd40008000000 */
[----:B------:R-:W2:Y:S02]  /*19330*/  F2F.F32.F64 R11, R10 ;  /* 0x0000000a000b7310 */ /* 0x000ea40000301000 */
[----:B--2---:R2:W-:Y:S04]  /*19340*/  STG.E desc[UR36][R28.64+0xdc], R11 ;  /* 0x0000dc0b1c007986 */ /* 0x0045e8000c101924 */
[----:B------:R-:W4:Y:S02]  /*19350*/  LD.E.64 R2, desc[UR36][R24.64+0x1d0] ;  /* 0x0001d02418027980 */ /* 0x000f24000c101b00 */
[----:B----4-:R-:W-:-:S10]  /*19360*/  DMUL R2, R2, UR4 ;  /* 0x0000000402027c28 */ /* 0x010fd40008000000 */
[----:B------:R-:W4:Y:S02]  /*19370*/  F2F.F32.F64 R3, R2 ;  /* 0x0000000200037310 */ /* 0x000f240000301000 */
[----:B----4-:R2:W-:Y:S04]  /*19380*/  STG.E desc[UR36][R28.64+0xe0], R3 ;  /* 0x0000e0031c007986 */ /* 0x0105e8000c101924 */
[----:B---3--:R-:W3:Y:S01]  /*19390*/  LD.E.64 R6, desc[UR36][R24.64+0x1d8] ;  /* 0x0001d82418067980 */ /* 0x008ee2000c101b00 */
[----:B------:R-:W-:Y:S01]  /*193a0*/  MOV R30, 0x8 ;  /* 0x00000008001e7802 */ /* 0x000fe20000000f00 */
[----:B-1----:R-:W-:Y:S01]  /*193b0*/  IMAD.MOV.U32 R5, RZ, RZ, R27 ;  /* 0x000000ffff057224 */ /* 0x002fe200078e001b */
[----:B------:R-:W-:Y:S02]  /*193c0*/  MOV R4, R26 ;  /* 0x0000001a00047202 */ /* 0x000fe40000000f00 */
[----:B------:R2:W1:Y:S01]  /*193d0*/  LDC.64 R8, c[0x4][R30] ;  /* 0x010000001e087b82 */ /* 0x0004620000000a00 */
[----:B---3--:R-:W-:-:S10]  /*193e0*/  DMUL R6, R6, UR4 ;  /* 0x0000000406067c28 */ /* 0x008fd40008000000 */
[----:B------:R-:W3:Y:S02]  /*193f0*/  F2F.F32.F64 R7, R6 ;  /* 0x0000000600077310 */ /* 0x000ee40000301000 */
[----:B-1-3--:R2:W-:Y:S02]  /*19400*/  STG.E desc[UR36][R28.64+0xe4], R7 ;  /* 0x0000e4071c007986 */ /* 0x00a5e4000c101924 */
[----:B------:R-:W-:-:S07]  /*19410*/  LEPC R20, `(.L_x_274) ;  /* 0x000000001014794e */ /* 0x000fce0000000000 */
[----:B0-2---:R-:W-:Y:S05]  /*19420*/  CALL.ABS.NOINC R8 ;  /* 0x0000000008007343 */ /* 0x005fea0003c00000 */
.L_x_274:
[----:B------:R0:W1:Y:S01]  /*19430*/  LDC.64 R2, c[0x4][R30] ;  /* 0x010000001e027b82 */ /* 0x0000620000000a00 */
[----:B------:R-:W-:Y:S02]  /*19440*/  IMAD.MOV.U32 R5, RZ, RZ, R23 ;  /* 0x000000ffff057224 */ /* 0x000fe400078e0017 */
[----:B------:R-:W-:-:S07]  /*19450*/  IMAD.MOV.U32 R4, RZ, RZ, R22 ;  /* 0x000000ffff047224 */ /* 0x000fce00078e0016 */
[----:B------:R-:W-:-:S07]  /*19460*/  LEPC R20, `(.L_x_275) ;  /* 0x000000001014794e */ /* 0x000fce0000000000 */
[----:B01----:R-:W-:Y:S05]  /*19470*/  CALL.ABS.NOINC R2 ;  /* 0x0000000002007343 */ /* 0x003fea0003c00000 */
.L_x_275:
[----:B------:R0:W1:Y:S01]  /*19480*/  LDC.64 R2, c[0x4][R30] ;  /* 0x010000001e027b82 */ /* 0x0000620000000a00 */
[----:B------:R-:W-:Y:S01]  /*19490*/  MOV R5, R19 ;  /* 0x0000001300057202 */ /* 0x000fe20000000f00 */
[----:B------:R-:W-:-:S07]  /*194a0*/  IMAD.MOV.U32 R4, RZ, RZ, R18 ;  /* 0x000000ffff047224 */ /* 0x000fce00078e0012 */
[----:B------:R-:W-:-:S07]  /*194b0*/  LEPC R20, `(.L_x_276) ;  /* 0x000000001014794e */ /* 0x000fce0000000000 */
[----:B01----:R-:W-:Y:S05]  /*194c0*/  CALL.ABS.NOINC R2 ;  /* 0x0000000002007343 */ /* 0x003fea0003c00000 */
.L_x_276:
[----:B------:R0:W1:Y:S01]  /*194d0*/  LDC.64 R2, c[0x4][R30] ;  /* 0x010000001e027b82 */ /* 0x0000620000000a00 */
[----:B------:R-:W-:Y:S02]  /*194e0*/  IMAD.MOV.U32 R5, RZ, RZ, R17 ;  /* 0x000000ffff057224 */ /* 0x000fe400078e0011 */
[----:B------:R-:W-:-:S07]  /*194f0*/  IMAD.MOV.U32 R4, RZ, RZ, R16 ;  /* 0x000000ffff047224 */ /* 0x000fce00078e0010 */
[----:B------:R-:W-:-:S07]  /*19500*/  LEPC R20, `(.L_x_277) ;  /* 0x000000001014794e */ /* 0x000fce0000000000 */
[----:B01----:R-:W-:Y:S05]  /*19510*/  CALL.ABS.NOINC R2 ;  /* 0x0000000002007343 */ /* 0x003fea0003c00000 */
.L_x_277:
[----:B------:R-:W0:Y:S01]  /*19520*/  LDC.64 R30, c[0x4][R30] ;  /* 0x010000001e1e7b82 */ /* 0x000e220000000a00 */
[----:B------:R-:W-:Y:S01]  /*19530*/  MOV R5, R25 ;  /* 0x0000001900057202 */ /* 0x000fe20000000f00 */
[----:B------:R-:W-:-:S07]  /*19540*/  IMAD.MOV.U32 R4, RZ, RZ, R24 ;  /* 0x000000ffff047224 */ /* 0x000fce00078e0018 */
[----:B------:R-:W-:-:S07]  /*19550*/  LEPC R20, `(.L_x_278) ;  /* 0x000000001014794e */ /* 0x000fce0000000000 */
[----:B0-----:R-:W-:Y:S05]  /*19560*/  CALL.ABS.NOINC R30 ;  /* 0x000000001e007343 */ /* 0x001fea0003c00000 */
.L_x_278:
[----:B------:R-:W-:Y:S05]  /*19570*/  EXIT ;  /* 0x000000000000794d */ /* 0x000fea0003800000 */
        .weak           $__internal_0_$__cuda_sm20_div_rn_f64_full
        .type           $__internal_0_$__cuda_sm20_div_rn_f64_full,@function
        .size           $__internal_0_$__cuda_sm20_div_rn_f64_full,(.L_x_285 - $__internal_0_$__cuda_sm20_div_rn_f64_full)
$__internal_0_$__cuda_sm20_div_rn_f64_full:
[----:B------:R-:W-:Y:S01]  /*19580*/  FSETP.GEU.AND P3, PT, |R37|, 1.469367938527859385e-39, PT ;  /* 0x001000002500780b */ /* 0x000fe20003f6e200 */
[----:B------:R-:W-:Y:S01]  /*19590*/  IMAD.MOV.U32 R35, RZ, RZ, R5 ;  /* 0x000000ffff237224 */ /* 0x000fe200078e0005 */
[C---:B------:R-:W-:Y:S01]  /*195a0*/  FSETP.GEU.AND P0, PT, |R5|.reuse, 1.469367938527859385e-39, PT ;  /* 0x001000000500780b */ /* 0x040fe20003f0e200 */
[----:B------:R-:W-:Y:S01]  /*195b0*/  IMAD.MOV.U32 R34, RZ, RZ, R4 ;  /* 0x000000ffff227224 */ /* 0x000fe200078e0004 */
[----:B------:R-:W-:Y:S01]  /*195c0*/  LOP3.LUT R32, R5, 0x800fffff, RZ, 0xc0, !PT ;  /* 0x800fffff05207812 */ /* 0x000fe200078ec0ff */
[----:B------:R-:W-:Y:S01]  /*195d0*/  IMAD.MOV.U32 R38, RZ, RZ, R36 ;  /* 0x000000ffff267224 */ /* 0x000fe200078e0024 */
[----:B------:R-:W-:Y:S01]  /*195e0*/  LOP3.LUT R2, R37, 0x7ff00000, RZ, 0xc0, !PT ;  /* 0x7ff0000025027812 */ /* 0x000fe200078ec0ff */
[----:B------:R-:W-:Y:S01]  /*195f0*/  BSSY.RECONVERGENT B2, `(.L_x_279) ;  /* 0x0000052000027945 */ /* 0x000fe20003800200 */
[----:B------:R-:W-:Y:S02]  /*19600*/  LOP3.LUT R33, R32, 0x3ff00000, RZ, 0xfc, !PT ;  /* 0x3ff0000020217812 */ /* 0x000fe400078efcff */
[----:B------:R-:W-:-:S02]  /*19610*/  MOV R32, R4 ;  /* 0x0000000400207202 */ /* 0x000fc40000000f00 */
[----:B------:R-:W-:Y:S01]  /*19620*/  LOP3.LUT R5, R5, 0x7ff00000, RZ, 0xc0, !PT ;  /* 0x7ff0000005057812 */ /* 0x000fe200078ec0ff */
[----:B------:R-:W-:Y:S01]  /*19630*/  @!P3 IMAD.MOV.U32 R52, RZ, RZ, RZ ;  /* 0x000000ffff34b224 */ /* 0x000fe200078e00ff */
[----:B------:R-:W-:Y:S01]  /*19640*/  @!P3 LOP3.LUT R3, R35, 0x7ff00000, RZ, 0xc0, !PT ;  /* 0x7ff000002303b812 */ /* 0x000fe200078ec0ff */
[----:B------:R-:W-:Y:S01]  /*19650*/  @!P0 DMUL R32, R34, 8.98846567431157953865e+307 ;  /* 0x7fe0000022208828 */ /* 0x000fe20000000000 */
[C---:B------:R-:W-:Y:S02]  /*19660*/  ISETP.GE.U32.AND P2, PT, R2.reuse, R5, PT ;  /* 0x000000050200720c */ /* 0x040fe40003f46070 */
[----:B------:R-:W-:Y:S01]  /*19670*/  @!P3 ISETP.GE.U32.AND P4, PT, R2, R3, PT ;  /* 0x000000030200b20c */ /* 0x000fe20003f86070 */
[----:B------:R-:W-:Y:S01]  /*19680*/  IMAD.MOV.U32 R3, RZ, RZ, 0x1ca00000 ;  /* 0x1ca00000ff037424 */ /* 0x000fe200078e00ff */
[----:B------:R-:W-:Y:S01]  /*19690*/  MOV R50, 0x1 ;  /* 0x0000000100327802 */ /* 0x000fe20000000f00 */
[----:B------:R-:W0:Y:S03]  /*196a0*/  MUFU.RCP64H R51, R33 ;  /* 0x0000002100337308 */ /* 0x000e260000001800 */
[----:B------:R-:W-:-:S02]  /*196b0*/  @!P3 SEL R4, R3, 0x63400000, !P4 ;  /* 0x634000000304b807 */ /* 0x000fc40006000000 */
[----:B------:R-:W-:Y:S02]  /*196c0*/  SEL R6, R3, 0x63400000, !P2 ;  /* 0x6340000003067807 */ /* 0x000fe40005000000 */
[--C-:B------:R-:W-:Y:S02]  /*196d0*/  @!P3 LOP3.LUT R4, R4, 0x80000000, R37.reuse, 0xf8, !PT ;  /* 0x800000000404b812 */ /* 0x100fe400078ef825 */
[----:B------:R-:W-:Y:S02]  /*196e0*/  LOP3.LUT R39, R6, 0x800fffff, R37, 0xf8, !PT ;  /* 0x800fffff06277812 */ /* 0x000fe400078ef825 */
[----:B------:R-:W-:Y:S01]  /*196f0*/  @!P3 LOP3.LUT R53, R4, 0x100000, RZ, 0xfc, !PT ;  /* 0x001000000435b812 */ /* 0x000fe200078efcff */
[----:B------:R-:W-:Y:S01]  /*19700*/  IMAD.MOV.U32 R4, RZ, RZ, R2 ;  /* 0x000000ffff047224 */ /* 0x000fe200078e0002 */
[----:B------:R-:W-:-:S04]  /*19710*/  @!P0 LOP3.LUT R5, R33, 0x7ff00000, RZ, 0xc0, !PT ;  /* 0x7ff0000021058812 */ /* 0x000fc800078ec0ff */
[----:B------:R-:W-:Y:S02]  /*19720*/  @!P3 DFMA R38, R38, 2, -R52 ;  /* 0x400000002626b82b */ /* 0x000fe40000000834 */
[----:B0-----:R-:W-:-:S08]  /*19730*/  DFMA R52, R50, -R32, 1 ;  /* 0x3ff000003234742b */ /* 0x001fd00000000820 */
[----:B------:R-:W-:Y:S01]  /*19740*/  DFMA R52, R52, R52, R52 ;  /* 0x000000343434722b */ /* 0x000fe20000000034 */
[----:B------:R-:W-:-:S05]  /*19750*/  @!P3 LOP3.LUT R4, R39, 0x7ff00000, RZ, 0xc0, !PT ;  /* 0x7ff000002704b812 */ /* 0x000fca00078ec0ff */
[----:B------:R-:W-:Y:S02]  /*19760*/  VIADD R6, R4, 0xffffffff ;  /* 0xffffffff04067836 */ /* 0x000fe40000000000 */
[----:B------:R-:W-:-:S03]  /*19770*/  DFMA R50, R50, R52, R50 ;  /* 0x000000343232722b */ /* 0x000fc60000000032 */
[----:B------:R-:W-:Y:S01]  /*19780*/  ISETP.GT.U32.AND P0, PT, R6, 0x7feffffe, PT ;  /* 0x7feffffe0600780c */ /* 0x000fe20003f04070 */
[----:B------:R-:W-:-:S04]  /*19790*/  VIADD R6, R5, 0xffffffff ;  /* 0xffffffff05067836 */ /* 0x000fc80000000000 */
[----:B------:R-:W-:Y:S01]  /*197a0*/  DFMA R52, R50, -R32, 1 ;  /* 0x3ff000003234742b */ /* 0x000fe20000000820 */
[----:B------:R-:W-:-:S07]  /*197b0*/  ISETP.GT.U32.OR P0, PT, R6, 0x7feffffe, P0 ;  /* 0x7feffffe0600780c */ /* 0x000fce0000704470 */
[----:B------:R-:W-:-:S08]  /*197c0*/  DFMA R50, R50, R52, R50 ;  /* 0x000000343232722b */ /* 0x000fd00000000032 */
[----:B------:R-:W-:-:S08]  /*197d0*/  DMUL R52, R50, R38 ;  /* 0x0000002632347228 */ /* 0x000fd00000000000 */
[----:B------:R-:W-:-:S08]  /*197e0*/  DFMA R54, R52, -R32, R38 ;  /* 0x800000203436722b */ /* 0x000fd00000000026 */
[----:B------:R-:W-:Y:S01]  /*197f0*/  DFMA R50, R50, R54, R52 ;  /* 0x000000363232722b */ /* 0x000fe20000000034 */
[----:B------:R-:W-:Y:S10]  /*19800*/  @P0 BRA `(.L_x_280) ;  /* 0x00000000006c0947 */ /* 0x000ff40003800000 */
[----:B------:R-:W-:Y:S01]  /*19810*/  LOP3.LUT R5, R35, 0x7ff00000, RZ, 0xc0, !PT ;  /* 0x7ff0000023057812 */ /* 0x000fe200078ec0ff */
[----:B------:R-:W-:-:S03]  /*19820*/  IMAD.MOV.U32 R4, RZ, RZ, RZ ;  /* 0x000000ffff047224 */ /* 0x000fc600078e00ff */
[CC--:B------:R-:W-:Y:S02]  /*19830*/  ISETP.GE.U32.AND P0, PT, R2.reuse, R5.reuse, PT ;  /* 0x000000050200720c */ /* 0x0c0fe40003f06070 */
[----:B------:R-:W-:Y:S02]  /*19840*/  VIADDMNMX R2, R2, -R5, 0xb9600000, !PT ;  /* 0xb960000002027446 */ /* 0x000fe40007800905 */
[----:B------:R-:W-:Y:S02]  /*19850*/  SEL R3, R3, 0x63400000, !P0 ;  /* 0x6340000003037807 */ /* 0x000fe40004000000 */
[----:B------:R-:W-:-:S04]  /*19860*/  VIMNMX R2, PT, PT, R2, 0x46a00000, PT ;  /* 0x46a0000002027848 */ /* 0x000fc80003fe0100 */
[----:B------:R-:W-:-:S05]  /*19870*/  IADD3 R2, PT, PT, -R3, R2, RZ ;  /* 0x0000000203027210 */ /* 0x000fca0007ffe1ff */
[----:B------:R-:W-:-:S06]  /*19880*/  VIADD R5, R2, 0x7fe00000 ;  /* 0x7fe0000002057836 */ /* 0x000fcc0000000000 */
[----:B------:R-:W-:-:S10]  /*19890*/  DMUL R52, R50, R4 ;  /* 0x0000000432347228 */ /* 0x000fd40000000000 */
[----:B------:R-:W-:-:S13]  /*198a0*/  FSETP.GTU.AND P0, PT, |R53|, 1.469367938527859385e-39, PT ;  /* 0x001000003500780b */ /* 0x000fda0003f0c200 */
[----:B------:R-:W-:Y:S05]  /*198b0*/  @P0 BRA `(.L_x_281) ;  /* 0x0000000000940947 */ /* 0x000fea0003800000 */
[----:B------:R-:W-:-:S06]  /*198c0*/  DFMA R32, R50, -R32, R38 ;  /* 0x800000203220722b */ /* 0x000fcc0000000026 */
[----:B------:R-:W-:-:S04]  /*198d0*/  IMAD.MOV.U32 R32, RZ, RZ, RZ ;  /* 0x000000ffff207224 */ /* 0x000fc800078e00ff */
[C---:B------:R-:W-:Y:S02]  /*198e0*/  FSETP.NEU.AND P0, PT, R33.reuse, RZ, PT ;  /* 0x000000ff2100720b */ /* 0x040fe40003f0d000 */
[----:B------:R-:W-:-:S04]  /*198f0*/  LOP3.LUT R34, R33, 0x80000000, R35, 0x48, !PT ;  /* 0x8000000021227812 */ /* 0x000fc800078e4823 */
[----:B------:R-:W-:-:S07]  /*19900*/  LOP3.LUT R33, R34, R5, RZ, 0xfc, !PT ;  /* 0x0000000522217212 */ /* 0x000fce00078efcff */
[----:B------:R-:W-:Y:S05]  /*19910*/  @!P0 BRA `(.L_x_281) ;  /* 0x00000000007c8947 */ /* 0x000fea0003800000 */
[C---:B------:R-:W-:Y:S01]  /*19920*/  IADD3 R5, PT, PT, -R2.reuse, RZ, RZ ;  /* 0x000000ff02057210 */ /* 0x040fe20007ffe1ff */
[----:B------:R-:W-:Y:S01]  /*19930*/  IMAD.MOV.U32 R4, RZ, RZ, RZ ;  /* 0x000000ffff047224 */ /* 0x000fe200078e00ff */
[----:B------:R-:W-:-:S05]  /*19940*/  IADD3 R2, PT, PT, -R2, -0x43300000, RZ ;  /* 0xbcd0000002027810 */ /* 0x000fca0007ffe1ff */
[----:B------:R-:W-:Y:S02]  /*19950*/  DFMA R4, R52, -R4, R50 ;  /* 0x800000043404722b */ /* 0x000fe40000000032 */
[----:B------:R-:W-:-:S08]  /*19960*/  DMUL.RP R50, R50, R32 ;  /* 0x0000002032327228 */ /* 0x000fd00000008000 */
[----:B------:R-:W-:Y:S02]  /*19970*/  FSETP.NEU.AND P0, PT, |R5|, R2, PT ;  /* 0x000000020500720b */ /* 0x000fe40003f0d200 */
[----:B------:R-:W-:Y:S02]  /*19980*/  LOP3.LUT R3, R51, R34, RZ, 0x3c, !PT ;  /* 0x0000002233037212 */ /* 0x000fe400078e3cff */
[----:B------:R-:W-:Y:S02]  /*19990*/  FSEL R52, R50, R52, !P0 ;  /* 0x0000003432347208 */ /* 0x000fe40004000000 */
[----:B------:R-:W-:Y:S01]  /*199a0*/  FSEL R53, R3, R53, !P0 ;  /* 0x0000003503357208 */ /* 0x000fe20004000000 */
[----:B------:R-:W-:Y:S06]  /*199b0*/  BRA `(.L_x_281) ;  /* 0x0000000000547947 */ /* 0x000fec0003800000 */
.L_x_280:
[----:B------:R-:W-:-:S14]  /*199c0*/  DSETP.NAN.AND P0, PT, R36, R36, PT ;  /* 0x000000242400722a */ /* 0x000fdc0003f08000 */
[----:B------:R-:W-:Y:S05]  /*199d0*/  @P0 BRA `(.L_x_282) ;  /* 0x0000000000440947 */ /* 0x000fea0003800000 */
[----:B------:R-:W-:-:S14]  /*199e0*/  DSETP.NAN.AND P0, PT, R34, R34, PT ;  /* 0x000000222200722a */ /* 0x000fdc0003f08000 */
[----:B------:R-:W-:Y:S05]  /*199f0*/  @P0 BRA `(.L_x_283) ;  /* 0x0000000000300947 */ /* 0x000fea0003800000 */
[----:B------:R-:W-:Y:S01]  /*19a00*/  ISETP.NE.AND P0, PT, R4, R5, PT ;  /* 0x000000050400720c */ /* 0x000fe20003f05270 */
[----:B------:R-:W-:Y:S02]  /*19a10*/  IMAD.MOV.U32 R52, RZ, RZ, 0x0 ;  /* 0x00000000ff347424 */ /* 0x000fe400078e00ff */
[----:B------:R-:W-:-:S10]  /*19a20*/  IMAD.MOV.U32 R53, RZ, RZ, -0x80000 ;  /* 0xfff80000ff357424 */ /* 0x000fd400078e00ff */
[----:B------:R-:W-:Y:S05]  /*19a30*/  @!P0 BRA `(.L_x_281) ;  /* 0x0000000000348947 */ /* 0x000fea0003800000 */
[----:B------:R-:W-:Y:S02]  /*19a40*/  ISETP.NE.AND P0, PT, R4, 0x7ff00000, PT ;  /* 0x7ff000000400780c */ /* 0x000fe40003f05270 */
[----:B------:R-:W-:Y:S02]  /*19a50*/  LOP3.LUT R53, R37, 0x80000000, R35, 0x48, !PT ;  /* 0x8000000025357812 */ /* 0x000fe400078e4823 */
[----:B------:R-:W-:-:S13]  /*19a60*/  ISETP.EQ.OR P0, PT, R5, RZ, !P0 ;  /* 0x000000ff0500720c */ /* 0x000fda0004702670 */
[----:B------:R-:W-:Y:S02]  /*19a70*/  @P0 LOP3.LUT R2, R53, 0x7ff00000, RZ, 0xfc, !PT ;  /* 0x7ff0000035020812 */ /* 0x000fe400078efcff */
[----:B------:R-:W-:Y:S01]  /*19a80*/  @!P0 MOV R52, RZ ;  /* 0x000000ff00348202 */ /* 0x000fe20000000f00 */
[----:B------:R-:W-:Y:S02]  /*19a90*/  @P0 IMAD.MOV.U32 R52, RZ, RZ, RZ ;  /* 0x000000ffff340224 */ /* 0x000fe400078e00ff */
[----:B------:R-:W-:Y:S01]  /*19aa0*/  @P0 IMAD.MOV.U32 R53, RZ, RZ, R2 ;  /* 0x000000ffff350224 */ /* 0x000fe200078e0002 */
[----:B------:R-:W-:Y:S06]  /*19ab0*/  BRA `(.L_x_281) ;  /* 0x0000000000147947 */ /* 0x000fec0003800000 */
.L_x_283:
[----:B------:R-:W-:Y:S01]  /*19ac0*/  LOP3.LUT R53, R35, 0x80000, RZ, 0xfc, !PT ;  /* 0x0008000023357812 */ /* 0x000fe200078efcff */
[----:B------:R-:W-:Y:S01]  /*19ad0*/  IMAD.MOV.U32 R52, RZ, RZ, R34 ;  /* 0x000000ffff347224 */ /* 0x000fe200078e0022 */
[----:B------:R-:W-:Y:S06]  /*19ae0*/  BRA `(.L_x_281) ;  /* 0x0000000000087947 */ /* 0x000fec0003800000 */
.L_x_282:
[----:B------:R-:W-:Y:S02]  /*19af0*/  LOP3.LUT R53, R37, 0x80000, RZ, 0xfc, !PT ;  /* 0x0008000025357812 */ /* 0x000fe400078efcff */
[----:B------:R-:W-:-:S07]  /*19b00*/  MOV R52, R36 ;  /* 0x0000002400347202 */ /* 0x000fce0000000f00 */
.L_x_281:
[----:B------:R-:W-:Y:S05]  /*19b10*/  BSYNC.RECONVERGENT B2 ;  /* 0x0000000000027941 */ /* 0x000fea0003800200 */
.L_x_279:
[----:B------:R-:W-:Y:S02]  /*19b20*/  IMAD.MOV.U32 R2, RZ, RZ, R0 ;  /* 0x000000ffff027224 */ /* 0x000fe400078e0000 */
[----:B------:R-:W-:-:S04]  /*19b30*/  IMAD.MOV.U32 R3, RZ, RZ, 0x0 ;  /* 0x00000000ff037424 */ /* 0x000fc800078e00ff */
[----:B------:R-:W-:Y:S05]  /*19b40*/  RET.REL.NODEC R2 `(_Z16test_cram_kernelPfS_fS_S_) ;  /* 0xfffffe64022c7950 */ /* 0x000fea0003c3ffff */
.L_x_284:
[----:B------:R-:W-:-:S00]  /*19b50*/  BRA `(.L_x_284) ;  /* 0xfffffffc00fc7947 */ /* 0x000fc0000383ffff */
[----:B------:R-:W-:-:S00]  /*19b60*/  NOP ;  /* 0x0000000000007918 */ /* 0x000fc00000000000 */
        /* <DEDUP_REMOVED lines=9> */
.L_x_285:


//--------------------- .nv.shared.reserved.0     --------------------------
	.section	.nv.shared.reserved.0,"aw",@nobits
	.weak		__nv_reservedSMEM_offset_0_alias
	.size		__nv_reservedSMEM_offset_0_alias, 0, 64
	.other		__nv_reservedSMEM_offset_0_alias,@"STO_CUDA_RESERVED_SHARED STV_DEFAULT"
__nv_reservedSMEM_offset_0_alias:
	.zero		0
	.zero		64


//--------------------- .nv.constant0._Z16test_cram_kernelPfS_fS_S_ --------------------------
	.section	.nv.constant0._Z16test_cram_kernelPfS_fS_S_,"a",@progbits
	.sectionflags	@""
	.align	4
.nv.constant0._Z16test_cram_kernelPfS_fS_S_:
	.zero		936


//--------------------- SYMBOLS --------------------------

	.type		.nv.reservedSmem.offset0,@object
	.size		.nv.reservedSmem.offset0,0x4
	.type		malloc,@function
	.type		free,@function
